// auto-generated by cutlass_sweep.gemm — config: {"arch": "sm_100", "cluster_m": 1, "cluster_n": 1, "dtype": "e4m3", "dtype_b": "e4m3", "layout": "nt", "stages": 5, "tile_k": 128, "tile_m": 128, "tile_n": 64}
#include "cutlass/cutlass.h"
#include "cutlass/gemm/collective/collective_builder.hpp"
#include "cutlass/gemm/device/gemm_universal_adapter.h"
#include "cutlass/gemm/kernel/gemm_universal.hpp"
#include "cutlass/epilogue/collective/collective_builder.hpp"

using ElemA = cutlass::float_e4m3_t;
using ElemB = cutlass::float_e4m3_t;
using ElemCD = cutlass::float_e4m3_t;
using Acc  = float;
using TileShape    = cute::Shape<cute::_128, cute::_64, cute::_128>;
using ClusterShape = cute::Shape<cute::_1, cute::_1, cute::_1>;

using CollectiveEpilogue = typename cutlass::epilogue::collective::CollectiveBuilder<
    cutlass::arch::Sm100, cutlass::arch::OpClassTensorOp,
    TileShape, ClusterShape,
    cutlass::epilogue::collective::EpilogueTileAuto,
    Acc, Acc,
    ElemCD, cutlass::layout::RowMajor, 128 / cutlass::sizeof_bits<ElemCD>::value,
    ElemCD, cutlass::layout::RowMajor, 128 / cutlass::sizeof_bits<ElemCD>::value,
    cutlass::epilogue::collective::EpilogueScheduleAuto
  >::CollectiveOp;

using CollectiveMainloop = typename cutlass::gemm::collective::CollectiveBuilder<
    cutlass::arch::Sm100, cutlass::arch::OpClassTensorOp,
    ElemA, cutlass::layout::RowMajor, 128 / cutlass::sizeof_bits<ElemA>::value,
    ElemB, cutlass::layout::ColumnMajor, 128 / cutlass::sizeof_bits<ElemB>::value,
    Acc,
    TileShape, ClusterShape,
    cutlass::gemm::collective::StageCount<5>,
    cutlass::gemm::collective::KernelScheduleAuto
  >::CollectiveOp;

using GemmKernel = cutlass::gemm::kernel::GemmUniversal<
    cute::Shape<int,int,int,int>,
    CollectiveMainloop,
    CollectiveEpilogue
>;
using Gemm = cutlass::gemm::device::GemmUniversalAdapter<GemmKernel>;

// Force the device kernel symbol into the cubin without needing a host main.
auto* _anchor = &cutlass::device_kernel<GemmKernel>;


// ===== COMPILED SASS (sm_100a) =====

	.target	sm_100a

	.elftype	@"ET_EXEC"


//--------------------- .note.nv.tkinfo           --------------------------
	.section	.note.nv.tkinfo,"",@"SHT_NOTE"
	.sectionflags	@"SHF_NOTE_NV_TKINFO"
	.tkinfo
        /*0018*/ 	.word	0x00000002
        /*0030*/ 	.string	""
        /*0030*/ 	.string	"ptxas"
        /*0030*/ 	.string	"Cuda compilation tools, release 13.0, V13.0.88"
        /*0030*/ 	.string	"Build cuda_13.0.r13.0/compiler.36424714_0"
        /*0030*/ 	.string	"-arch sm_100a -m 64 "



//--------------------- .note.nv.cuinfo           --------------------------
	.section	.note.nv.cuinfo,"",@"SHT_NOTE"
	.sectionflags	@"SHF_NOTE_NV_CUINFO"
        /*0018*/ 	.short	0x0002
        /*001a*/ 	.short	0x0064
        /*001c*/ 	.short	0x0082
	.zero		2


//--------------------- .nv.info                  --------------------------
	.section	.nv.info,"",@"SHT_CUDA_INFO"
	.align	4


	//----- nvinfo : EIATTR_REGCOUNT
	.align		4
        /*0000*/ 	.byte	0x04, 0x2f
        /*0002*/ 	.short	(.L_19 - .L_18)
	.align		4
.L_18:
        /*0004*/ 	.word	index@(_ZN7cutlass13device_kernelINS_4gemm6kernel13GemmUniversalIN4cute5tupleIJiiiiEEENS1_10collective13CollectiveMmaINS1_35MainloopSm100TmaUmmaWarpSpecializedILi5ELi2ELi4ENS5_IJNS4_1CILi1EEESB_SB_EEEEENS5_IJNSA_ILi128EEENSA_ILi64EEESE_EEENS_12float_e4m3_tENS5_IJlSB_lEEESH_SI_NS4_8TiledMMAINS4_8MMA_AtomIJNS4_10MMA_TraitsINS4_19SM100_MMA_F8F6F4_SSEJSH_SH_fSE_SF_NS4_17integral_constantINS4_4UMMA5MajorELSP_0EEESQ_NSN_INSO_7ScaleInELSR_0EEESS_EEEEEENS4_6LayoutISC_NS5_IJNSA_ILi0EEESW_SW_EEEEENS5_IJNS4_10UnderscoreESZ_SZ_EEEEENS4_13SM90_TMA_LOADENS4_14ComposedLayoutINS4_7SwizzleILi3ELi4ELi3EEENS4_18smem_ptr_flag_bitsILi8EEENSV_INS5_IJNSA_ILi8EEESE_EEENS5_IJSE_SB_EEEEEEEvNS4_8identityES12_S1C_vS1D_EENS_8epilogue10collective18CollectiveEpilogueINS1F_23Sm100TmaWarpSpecializedILi1ELi1ELi64ELb0ELb0EEEJSG_NS5_IJNSV_ISE_SB_EENSV_ISF_SB_EEEEESH_SI_SH_SI_NS1F_6fusion15FusionCallbacksIS1J_NS1N_17LinearCombinationISH_fSH_fLNS_15FloatRoundStyleE2EEESG_S1M_JEEENS4_5SM1004TMEM4LOAD26SM100_TMEM_LOAD_32dp32b64xES12_NS13_INS14_ILi2ELi4ELi3EEES17_NSV_INS5_IJS18_SF_EEENS5_IJSF_SB_EEEEEEENS4_39AutoVectorizingCopyWithAssumedAlignmentILi128EEENS4_14SM90_TMA_STOREES21_S23_S23_EEEvvEEEEvNT_6ParamsE)
        /*0008*/ 	.word	0x000000c2


	//----- nvinfo : EIATTR_FRAME_SIZE
	.align		4
.L_19:
        /*000c*/ 	.byte	0x04, 0x11
        /*000e*/ 	.short	(.L_21 - .L_20)
	.align		4
.L_20:
        /*0010*/ 	.word	index@($__internal_2_$__cuda_sm10x_tcgen05_guardrail_trap_unallocated_columns_being_dealloced)
        /*0014*/ 	.word	0x00000000


	//----- nvinfo : EIATTR_FRAME_SIZE
	.align		4
.L_21:
        /*0018*/ 	.byte	0x04, 0x11
        /*001a*/ 	.short	(.L_23 - .L_22)
	.align		4
.L_22:
        /*001c*/ 	.word	index@($__internal_1_$__cuda_sm10x_tcgen05_guardrail_trap_phase_invalid_during_alloc)
        /*0020*/ 	.word	0x00000000


	//----- nvinfo : EIATTR_FRAME_SIZE
	.align		4
.L_23:
        /*0024*/ 	.byte	0x04, 0x11
        /*0026*/ 	.short	(.L_25 - .L_24)
	.align		4
.L_24:
        /*0028*/ 	.word	index@($__internal_0_$__cuda_sm10x_tcgen05_guardrail_trap_col_being_dealloced_not_returned_by_alloc)
        /*002c*/ 	.word	0x00000000


	//----- nvinfo : EIATTR_FRAME_SIZE
	.align		4
.L_25:
        /*0030*/ 	.byte	0x04, 0x11
        /*0032*/ 	.short	(.L_27 - .L_26)
	.align		4
.L_26:
        /*0034*/ 	.word	index@(_ZN7cutlass13device_kernelINS_4gemm6kernel13GemmUniversalIN4cute5tupleIJiiiiEEENS1_10collective13CollectiveMmaINS1_35MainloopSm100TmaUmmaWarpSpecializedILi5ELi2ELi4ENS5_IJNS4_1CILi1EEESB_SB_EEEEENS5_IJNSA_ILi128EEENSA_ILi64EEESE_EEENS_12float_e4m3_tENS5_IJlSB_lEEESH_SI_NS4_8TiledMMAINS4_8MMA_AtomIJNS4_10MMA_TraitsINS4_19SM100_MMA_F8F6F4_SSEJSH_SH_fSE_SF_NS4_17integral_constantINS4_4UMMA5MajorELSP_0EEESQ_NSN_INSO_7ScaleInELSR_0EEESS_EEEEEENS4_6LayoutISC_NS5_IJNSA_ILi0EEESW_SW_EEEEENS5_IJNS4_10UnderscoreESZ_SZ_EEEEENS4_13SM90_TMA_LOADENS4_14ComposedLayoutINS4_7SwizzleILi3ELi4ELi3EEENS4_18smem_ptr_flag_bitsILi8EEENSV_INS5_IJNSA_ILi8EEESE_EEENS5_IJSE_SB_EEEEEEEvNS4_8identityES12_S1C_vS1D_EENS_8epilogue10collective18CollectiveEpilogueINS1F_23Sm100TmaWarpSpecializedILi1ELi1ELi64ELb0ELb0EEEJSG_NS5_IJNSV_ISE_SB_EENSV_ISF_SB_EEEEESH_SI_SH_SI_NS1F_6fusion15FusionCallbacksIS1J_NS1N_17LinearCombinationISH_fSH_fLNS_15FloatRoundStyleE2EEESG_S1M_JEEENS4_5SM1004TMEM4LOAD26SM100_TMEM_LOAD_32dp32b64xES12_NS13_INS14_ILi2ELi4ELi3EEES17_NSV_INS5_IJS18_SF_EEENS5_IJSF_SB_EEEEEEENS4_39AutoVectorizingCopyWithAssumedAlignmentILi128EEENS4_14SM90_TMA_STOREES21_S23_S23_EEEvvEEEEvNT_6ParamsE)
        /*0038*/ 	.word	0x00000000


	//----- nvinfo : EIATTR_MIN_STACK_SIZE
	.align		4
.L_27:
        /*003c*/ 	.byte	0x04, 0x12
        /*003e*/ 	.short	(.L_29 - .L_28)
	.align		4
.L_28:
        /*0040*/ 	.word	index@(_ZN7cutlass13device_kernelINS_4gemm6kernel13GemmUniversalIN4cute5tupleIJiiiiEEENS1_10collective13CollectiveMmaINS1_35MainloopSm100TmaUmmaWarpSpecializedILi5ELi2ELi4ENS5_IJNS4_1CILi1EEESB_SB_EEEEENS5_IJNSA_ILi128EEENSA_ILi64EEESE_EEENS_12float_e4m3_tENS5_IJlSB_lEEESH_SI_NS4_8TiledMMAINS4_8MMA_AtomIJNS4_10MMA_TraitsINS4_19SM100_MMA_F8F6F4_SSEJSH_SH_fSE_SF_NS4_17integral_constantINS4_4UMMA5MajorELSP_0EEESQ_NSN_INSO_7ScaleInELSR_0EEESS_EEEEEENS4_6LayoutISC_NS5_IJNSA_ILi0EEESW_SW_EEEEENS5_IJNS4_10UnderscoreESZ_SZ_EEEEENS4_13SM90_TMA_LOADENS4_14ComposedLayoutINS4_7SwizzleILi3ELi4ELi3EEENS4_18smem_ptr_flag_bitsILi8EEENSV_INS5_IJNSA_ILi8EEESE_EEENS5_IJSE_SB_EEEEEEEvNS4_8identityES12_S1C_vS1D_EENS_8epilogue10collective18CollectiveEpilogueINS1F_23Sm100TmaWarpSpecializedILi1ELi1ELi64ELb0ELb0EEEJSG_NS5_IJNSV_ISE_SB_EENSV_ISF_SB_EEEEESH_SI_SH_SI_NS1F_6fusion15FusionCallbacksIS1J_NS1N_17LinearCombinationISH_fSH_fLNS_15FloatRoundStyleE2EEESG_S1M_JEEENS4_5SM1004TMEM4LOAD26SM100_TMEM_LOAD_32dp32b64xES12_NS13_INS14_ILi2ELi4ELi3EEES17_NSV_INS5_IJS18_SF_EEENS5_IJSF_SB_EEEEEEENS4_39AutoVectorizingCopyWithAssumedAlignmentILi128EEENS4_14SM90_TMA_STOREES21_S23_S23_EEEvvEEEEvNT_6ParamsE)
        /*0044*/ 	.word	0x00000000
.L_29:


//--------------------- .nv.compat                --------------------------
	.section	.nv.compat,"",@"SHT_CUDA_COMPAT_INFO"
	.align	4
        /*0000*/ 	.byte	0x02, 0x09, 0x01, 0x00, 0x02, 0x02, 0x02, 0x00, 0x02, 0x05, 0x05, 0x00, 0x03, 0x07, 0x01, 0x01
        /*0010*/ 	.byte	0x02, 0x03, 0x01, 0x00, 0x02, 0x06, 0x01, 0x00, 0x04, 0x0b, 0x08, 0x00, 0x09, 0x00, 0x00, 0x00
        /*0020*/ 	.byte	0x00, 0x00, 0x00, 0x00


//--------------------- .nv.info._ZN7cutlass13device_kernelINS_4gemm6kernel13GemmUniversalIN4cute5tupleIJiiiiEEENS1_10collective13CollectiveMmaINS1_35MainloopSm100TmaUmmaWarpSpecializedILi5ELi2ELi4ENS5_IJNS4_1CILi1EEESB_SB_EEEEENS5_IJNSA_ILi128EEENSA_ILi64EEESE_EEENS_12float_e4m3_tENS5_IJlSB_lEEESH_SI_NS4_8TiledMMAINS4_8MMA_AtomIJNS4_10MMA_TraitsINS4_19SM100_MMA_F8F6F4_SSEJSH_SH_fSE_SF_NS4_17integral_constantINS4_4UMMA5MajorELSP_0EEESQ_NSN_INSO_7ScaleInELSR_0EEESS_EEEEEENS4_6LayoutISC_NS5_IJNSA_ILi0EEESW_SW_EEEEENS5_IJNS4_10UnderscoreESZ_SZ_EEEEENS4_13SM90_TMA_LOADENS4_14ComposedLayoutINS4_7SwizzleILi3ELi4ELi3EEENS4_18smem_ptr_flag_bitsILi8EEENSV_INS5_IJNSA_ILi8EEESE_EEENS5_IJSE_SB_EEEEEEEvNS4_8identityES12_S1C_vS1D_EENS_8epilogue10collective18CollectiveEpilogueINS1F_23Sm100TmaWarpSpecializedILi1ELi1ELi64ELb0ELb0EEEJSG_NS5_IJNSV_ISE_SB_EENSV_ISF_SB_EEEEESH_SI_SH_SI_NS1F_6fusion15FusionCallbacksIS1J_NS1N_17LinearCombinationISH_fSH_fLNS_15FloatRoundStyleE2EEESG_S1M_JEEENS4_5SM1004TMEM4LOAD26SM100_TMEM_LOAD_32dp32b64xES12_NS13_INS14_ILi2ELi4ELi3EEES17_NSV_INS5_IJS18_SF_EEENS5_IJSF_SB_EEEEEEENS4_39AutoVectorizingCopyWithAssumedAlignmentILi128EEENS4_14SM90_TMA_STOREES21_S23_S23_EEEvvEEEEvNT_6ParamsE --------------------------
	.section	.nv.info._ZN7cutlass13device_kernelINS_4gemm6kernel13GemmUniversalIN4cute5tupleIJiiiiEEENS1_10collective13CollectiveMmaINS1_35MainloopSm100TmaUmmaWarpSpecializedILi5ELi2ELi4ENS5_IJNS4_1CILi1EEESB_SB_EEEEENS5_IJNSA_ILi128EEENSA_ILi64EEESE_EEENS_12float_e4m3_tENS5_IJlSB_lEEESH_SI_NS4_8TiledMMAINS4_8MMA_AtomIJNS4_10MMA_TraitsINS4_19SM100_MMA_F8F6F4_SSEJSH_SH_fSE_SF_NS4_17integral_constantINS4_4UMMA5MajorELSP_0EEESQ_NSN_INSO_7ScaleInELSR_0EEESS_EEEEEENS4_6LayoutISC_NS5_IJNSA_ILi0EEESW_SW_EEEEENS5_IJNS4_10UnderscoreESZ_SZ_EEEEENS4_13SM90_TMA_LOADENS4_14ComposedLayoutINS4_7SwizzleILi3ELi4ELi3EEENS4_18smem_ptr_flag_bitsILi8EEENSV_INS5_IJNSA_ILi8EEESE_EEENS5_IJSE_SB_EEEEEEEvNS4_8identityES12_S1C_vS1D_EENS_8epilogue10collective18CollectiveEpilogueINS1F_23Sm100TmaWarpSpecializedILi1ELi1ELi64ELb0ELb0EEEJSG_NS5_IJNSV_ISE_SB_EENSV_ISF_SB_EEEEESH_SI_SH_SI_NS1F_6fusion15FusionCallbacksIS1J_NS1N_17LinearCombinationISH_fSH_fLNS_15FloatRoundStyleE2EEESG_S1M_JEEENS4_5SM1004TMEM4LOAD26SM100_TMEM_LOAD_32dp32b64xES12_NS13_INS14_ILi2ELi4ELi3EEES17_NSV_INS5_IJS18_SF_EEENS5_IJSF_SB_EEEEEEENS4_39AutoVectorizingCopyWithAssumedAlignmentILi128EEENS4_14SM90_TMA_STOREES21_S23_S23_EEEvvEEEEvNT_6ParamsE,"",@"SHT_CUDA_INFO"
	.sectionflags	@""
	.align	4


	//----- nvinfo : EIATTR_CUDA_API_VERSION
	.align		4
        /*0000*/ 	.byte	0x04, 0x37
        /*0002*/ 	.short	(.L_31 - .L_30)
.L_30:
        /*0004*/ 	.word	0x00000082


	//----- nvinfo : EIATTR_KPARAM_INFO
	.align		4
.L_31:
        /*0008*/ 	.byte	0x04, 0x17
        /*000a*/ 	.short	(.L_33 - .L_32)
.L_32:
        /*000c*/ 	.word	0x00000000
        /*0010*/ 	.short	0x0000
        /*0012*/ 	.short	0x0000
        /*0014*/ 	.byte	0x00, 0xf0, 0x01, 0x20


	//----- nvinfo : EIATTR_AT_ENTRY_FRAGMENTS
	.align		4
.L_33:
        /*0018*/ 	.byte	0x04, 0x4f
        /*001a*/ 	.short	(.L_35 - .L_34)


	//   ....[0]....
.L_34:
        /*001c*/ 	.word	0x00000006


	//----- nvinfo : EIATTR_RESERVED_SMEM_USED
	.align		4
.L_35:
        /*0020*/ 	.byte	0x01, 0x41
	.zero		2


	//----- nvinfo : EIATTR_SPARSE_MMA_MASK
	.align		4
        /*0024*/ 	.byte	0x03, 0x50
        /*0026*/ 	.short	0x0000


	//----- nvinfo : EIATTR_TCGEN05_1CTA_USED
	.align		4
        /*0028*/ 	.byte	0x01, 0x51
	.zero		2


	//----- nvinfo : EIATTR_MAXREG_COUNT
	.align		4
        /*002c*/ 	.byte	0x03, 0x1b
        /*002e*/ 	.short	0x00ff


	//----- nvinfo : EIATTR_NUM_BARRIERS
	.align		4
        /*0030*/ 	.byte	0x02, 0x4c
        /*0032*/ 	.byte	0x07
	.zero		1


	//----- nvinfo : EIATTR_EXTERNS
	.align		4
        /*0034*/ 	.byte	0x04, 0x0f
        /*0036*/ 	.short	(.L_37 - .L_36)


	//   ....[0]....
	.align		4
.L_36:
        /*0038*/ 	.word	index@(__assertfail)


	//----- nvinfo : EIATTR_MERCURY_ISA_VERSION
	.align		4
.L_37:
        /*003c*/ 	.byte	0x03, 0x5f
        /*003e*/ 	.short	0x0101


	//----- nvinfo : EIATTR_INT_WARP_WIDE_INSTR_OFFSETS
	.align		4
        /*0040*/ 	.byte	0x04, 0x31
        /*0042*/ 	.short	(.L_39 - .L_38)


	//   ....[0]....
.L_38:
        /*0044*/ 	.word	0x00001da0


	//   ....[1]....
        /*0048*/ 	.word	0x00003880


	//   ....[2]....
        /*004c*/ 	.word	0x000038a0


	//   ....[3]....
        /*0050*/ 	.word	0x000038d0


	//   ....[4]....
        /*0054*/ 	.word	0x000042e0


	//   ....[5]....
        /*0058*/ 	.word	0x000043d0


	//----- nvinfo : EIATTR_COOP_GROUP_MASK_REGIDS
	.align		4
.L_39:
        /*005c*/ 	.byte	0x04, 0x29
        /*005e*/ 	.short	(.L_41 - .L_40)


	//   ....[0]....
.L_40:
        /*0060*/ 	.word	0xffffffff


	//   ....[1]....
        /*0064*/ 	.word	0xffffffff


	//   ....[2]....
        /*0068*/ 	.word	0xffffffff


	//   ....[3]....
        /*006c*/ 	.word	0xffffffff


	//   ....[4]....
        /*0070*/ 	.word	0xffffffff


	//   ....[5]....
        /*0074*/ 	.word	0xffffffff


	//   ....[6]....
        /*0078*/ 	.word	0xffffffff


	//   ....[7]....
        /*007c*/ 	.word	0xffffffff


	//   ....[8]....
        /*0080*/ 	.word	0xffffffff


	//   ....[9]....
        /*0084*/ 	.word	0xffffffff


	//   ....[10]....
        /*0088*/ 	.word	0xffffffff


	//   ....[11]....
        /*008c*/ 	.word	0xffffffff


	//   ....[12]....
        /*0090*/ 	.word	0xffffffff


	//----- nvinfo : EIATTR_COOP_GROUP_INSTR_OFFSETS
	.align		4
.L_41:
        /*0094*/ 	.byte	0x04, 0x28
        /*0096*/ 	.short	(.L_43 - .L_42)


	//   ....[0]....
.L_42:
        /*0098*/ 	.word	0x00000090


	//   ....[1]....
        /*009c*/ 	.word	0x000004d0


	//   ....[2]....
        /*00a0*/ 	.word	0x00000660


	//   ....[3]....
        /*00a4*/ 	.word	0x000007a0


	//   ....[4]....
        /*00a8*/ 	.word	0x000008a0


	//   ....[5]....
        /*00ac*/ 	.word	0x00000a10


	//   ....[6]....
        /*00b0*/ 	.word	0x00000bb0


	//   ....[7]....
        /*00b4*/ 	.word	0x00001c80


	//   ....[8]....
        /*00b8*/ 	.word	0x00002af0


	//   ....[9]....
        /*00bc*/ 	.word	0x00002d00


	//   ....[10]....
        /*00c0*/ 	.word	0x00002d30


	//   ....[11]....
        /*00c4*/ 	.word	0x00003760


	//   ....[12]....
        /*00c8*/ 	.word	0x00003990


	//----- nvinfo : EIATTR_VRC_CTA_INIT_COUNT
	.align		4
.L_43:
        /*00cc*/ 	.byte	0x02, 0x4a
        /*00ce*/ 	.byte	0x80
	.zero		1


	//----- nvinfo : EIATTR_SYSCALL_OFFSETS
	.align		4
        /*00d0*/ 	.byte	0x04, 0x46
        /*00d2*/ 	.short	(.L_45 - .L_44)


	//   ....[0]....
.L_44:
        /*00d4*/ 	.word	0x00004dc0


	//   ....[1]....
        /*00d8*/ 	.word	0x00004f00


	//   ....[2]....
        /*00dc*/ 	.word	0x000056a0


	//----- nvinfo : EIATTR_MBARRIER_INSTR_OFFSETS
	.align		4
.L_45:
        /*00e0*/ 	.byte	0x04, 0x39
        /*00e2*/ 	.short	(.L_47 - .L_46)


	//   ....[0]....
.L_46:
        /*00e4*/ 	.word	0x000005b0
        /*00e8*/ 	.word	0x000000ff
        /*00ec*/ 	.word	0x00000000
        /*00f0*/ 	.short	0x0100
        /*00f2*/ 	.byte	0x05
	.zero		1


	//   ....[1]....
        /*00f4*/ 	.word	0x000005c0
        /*00f8*/ 	.word	0x000000ff
        /*00fc*/ 	.word	0x00000028
        /*0100*/ 	.short	0x0100
        /*0102*/ 	.byte	0x05
	.zero		1


	//   ....[2]....
        /*0104*/ 	.word	0x000005d0
        /*0108*/ 	.word	0x000000ff
        /*010c*/ 	.word	0x00000008
        /*0110*/ 	.short	0x0100
        /*0112*/ 	.byte	0x05
	.zero		1


	//   ....[3]....
        /*0114*/ 	.word	0x000005e0
        /*0118*/ 	.word	0x000000ff
        /*011c*/ 	.word	0x00000030
        /*0120*/ 	.short	0x0100
        /*0122*/ 	.byte	0x05
	.zero		1


	//   ....[4]....
        /*0124*/ 	.word	0x000005f0
        /*0128*/ 	.word	0x000000ff
        /*012c*/ 	.word	0x00000010
        /*0130*/ 	.short	0x0100
        /*0132*/ 	.byte	0x05
	.zero		1


	//   ....[5]....
        /*0134*/ 	.word	0x00000600
        /*0138*/ 	.word	0x000000ff
        /*013c*/ 	.word	0x00000038
        /*0140*/ 	.short	0x0100
        /*0142*/ 	.byte	0x05
	.zero		1


	//   ....[6]....
        /*0144*/ 	.word	0x00000610
        /*0148*/ 	.word	0x000000ff
        /*014c*/ 	.word	0x00000018
        /*0150*/ 	.short	0x0100
        /*0152*/ 	.byte	0x05
	.zero		1


	//   ....[7]....
        /*0154*/ 	.word	0x00000620
        /*0158*/ 	.word	0x000000ff
        /*015c*/ 	.word	0x00000040
        /*0160*/ 	.short	0x0100
        /*0162*/ 	.byte	0x05
	.zero		1


	//   ....[8]....
        /*0164*/ 	.word	0x00000630
        /*0168*/ 	.word	0x000000ff
        /*016c*/ 	.word	0x00000020
        /*0170*/ 	.short	0x0100
        /*0172*/ 	.byte	0x05
	.zero		1


	//   ....[9]....
        /*0174*/ 	.word	0x00000640
        /*0178*/ 	.word	0x000000ff
        /*017c*/ 	.word	0x00000048
        /*0180*/ 	.short	0x0100
        /*0182*/ 	.byte	0x05
	.zero		1


	//   ....[10]....
        /*0184*/ 	.word	0x00000770
        /*0188*/ 	.word	0x000000ff
        /*018c*/ 	.word	0x00000050
        /*0190*/ 	.short	0x0100
        /*0192*/ 	.byte	0x06
	.zero		1


	//   ....[11]....
        /*0194*/ 	.word	0x00000780
        /*0198*/ 	.word	0x000000ff
        /*019c*/ 	.word	0x00000058
        /*01a0*/ 	.short	0x0100
        /*01a2*/ 	.byte	0x06
	.zero		1


	//   ....[12]....
        /*01a4*/ 	.word	0x00000870
        /*01a8*/ 	.word	0x000000ff
        /*01ac*/ 	.word	0x00000060
        /*01b0*/ 	.short	0x0100
        /*01b2*/ 	.byte	0x05
	.zero		1


	//   ....[13]....
        /*01b4*/ 	.word	0x00000880
        /*01b8*/ 	.word	0x000000ff
        /*01bc*/ 	.word	0x00000068
        /*01c0*/ 	.short	0x0100
        /*01c2*/ 	.byte	0x05
	.zero		1


	//   ....[14]....
        /*01c4*/ 	.word	0x000009c0
        /*01c8*/ 	.word	0x000000ff
        /*01cc*/ 	.word	0x00000070
        /*01d0*/ 	.short	0x0100
        /*01d2*/ 	.byte	0x05
	.zero		1


	//   ....[15]....
        /*01d4*/ 	.word	0x000009d0
        /*01d8*/ 	.word	0x000000ff
        /*01dc*/ 	.word	0x00000080
        /*01e0*/ 	.short	0x0100
        /*01e2*/ 	.byte	0x05
	.zero		1


	//   ....[16]....
        /*01e4*/ 	.word	0x000009e0
        /*01e8*/ 	.word	0x000000ff
        /*01ec*/ 	.word	0x00000078
        /*01f0*/ 	.short	0x0100
        /*01f2*/ 	.byte	0x05
	.zero		1


	//   ....[17]....
        /*01f4*/ 	.word	0x000009f0
        /*01f8*/ 	.word	0x000000ff
        /*01fc*/ 	.word	0x00000088
        /*0200*/ 	.short	0x0100
        /*0202*/ 	.byte	0x05
	.zero		1


	//   ....[18]....
        /*0204*/ 	.word	0x00000b20
        /*0208*/ 	.word	0x000000ff
        /*020c*/ 	.word	0x00000090
        /*0210*/ 	.short	0x0100
        /*0212*/ 	.byte	0x06
	.zero		1


	//   ....[19]....
        /*0214*/ 	.word	0x00000b30
        /*0218*/ 	.word	0x000000ff
        /*021c*/ 	.word	0x000000b0
        /*0220*/ 	.short	0x0100
        /*0222*/ 	.byte	0x06
	.zero		1


	//   ....[20]....
        /*0224*/ 	.word	0x00000b40
        /*0228*/ 	.word	0x000000ff
        /*022c*/ 	.word	0x00000098
        /*0230*/ 	.short	0x0100
        /*0232*/ 	.byte	0x06
	.zero		1


	//   ....[21]....
        /*0234*/ 	.word	0x00000b50
        /*0238*/ 	.word	0x000000ff
        /*023c*/ 	.word	0x000000b8
        /*0240*/ 	.short	0x0100
        /*0242*/ 	.byte	0x06
	.zero		1


	//   ....[22]....
        /*0244*/ 	.word	0x00000b60
        /*0248*/ 	.word	0x000000ff
        /*024c*/ 	.word	0x000000a0
        /*0250*/ 	.short	0x0100
        /*0252*/ 	.byte	0x06
	.zero		1


	//   ....[23]....
        /*0254*/ 	.word	0x00000b70
        /*0258*/ 	.word	0x000000ff
        /*025c*/ 	.word	0x000000c0
        /*0260*/ 	.short	0x0100
        /*0262*/ 	.byte	0x06
	.zero		1


	//   ....[24]....
        /*0264*/ 	.word	0x00000b80
        /*0268*/ 	.word	0x000000ff
        /*026c*/ 	.word	0x000000a8
        /*0270*/ 	.short	0x0100
        /*0272*/ 	.byte	0x06
	.zero		1


	//   ....[25]....
        /*0274*/ 	.word	0x00000b90
        /*0278*/ 	.word	0x000000ff
        /*027c*/ 	.word	0x000000c8
        /*0280*/ 	.short	0x0100
        /*0282*/ 	.byte	0x06
	.zero		1


	//   ....[26]....
        /*0284*/ 	.word	0x00000c80
        /*0288*/ 	.word	0x000000ff
        /*028c*/ 	.word	0x000000d0
        /*0290*/ 	.short	0x0100
        /*0292*/ 	.byte	0x05
	.zero		1


	//   ....[27]....
        /*0294*/ 	.word	0x00000c90
        /*0298*/ 	.word	0x000000ff
        /*029c*/ 	.word	0x000000e0
        /*02a0*/ 	.short	0x0100
        /*02a2*/ 	.byte	0x05
	.zero		1


	//   ....[28]....
        /*02a4*/ 	.word	0x00000ca0
        /*02a8*/ 	.word	0x000000ff
        /*02ac*/ 	.word	0x000000d8
        /*02b0*/ 	.short	0x0100
        /*02b2*/ 	.byte	0x05
	.zero		1


	//   ....[29]....
        /*02b4*/ 	.word	0x00000cb0
        /*02b8*/ 	.word	0x000000ff
        /*02bc*/ 	.word	0x000000e8
        /*02c0*/ 	.short	0x0100
        /*02c2*/ 	.byte	0x05
	.zero		1


	//   ....[30]....
        /*02c4*/ 	.word	0x00001580
        /*02c8*/ 	.word	0x00000003
        /*02cc*/ 	.word	0x000000e0
        /*02d0*/ 	.short	0x010a
        /*02d2*/ 	.byte	0xff
	.zero		1


	//   ....[31]....
        /*02d4*/ 	.word	0x000015b0
        /*02d8*/ 	.word	0x00000003
        /*02dc*/ 	.word	0x000000d0
        /*02e0*/ 	.short	0x0101
        /*02e2*/ 	.byte	0xff
	.zero		1


	//   ....[32]....
        /*02e4*/ 	.word	0x00001680
        /*02e8*/ 	.word	0x000000ff
        /*02ec*/ 	.word	0x00000028
        /*02f0*/ 	.short	0x010a
        /*02f2*/ 	.byte	0x08
	.zero		1


	//   ....[33]....
        /*02f4*/ 	.word	0x00001720
        /*02f8*/ 	.word	0x000000ff
        /*02fc*/ 	.word	0x00000028
        /*0300*/ 	.short	0x010a
        /*0302*/ 	.byte	0x21
	.zero		1


	//   ....[34]....
        /*0304*/ 	.word	0x00001870
        /*0308*/ 	.word	0x000000ff
        /*030c*/ 	.word	0x00000028
        /*0310*/ 	.short	0x010a
        /*0312*/ 	.byte	0x08
	.zero		1


	//   ....[35]....
        /*0314*/ 	.word	0x00001980
        /*0318*/ 	.word	0x000000ff
        /*031c*/ 	.word	0x00000068
        /*0320*/ 	.short	0x0101
        /*0322*/ 	.byte	0x04
	.zero		1


	//   ....[36]....
        /*0324*/ 	.word	0x000019a0
        /*0328*/ 	.word	0x000000ff
        /*032c*/ 	.word	0x00000028
        /*0330*/ 	.short	0x010a
        /*0332*/ 	.byte	0x08
	.zero		1


	//   ....[37]....
        /*0334*/ 	.word	0x00001a20
        /*0338*/ 	.word	0x000000ff
        /*033c*/ 	.word	0x00000028
        /*0340*/ 	.short	0x010a
        /*0342*/ 	.byte	0x11
	.zero		1


	//   ....[38]....
        /*0344*/ 	.word	0x00001b70
        /*0348*/ 	.word	0x000000ff
        /*034c*/ 	.word	0x00000028
        /*0350*/ 	.short	0x010a
        /*0352*/ 	.byte	0x08
	.zero		1


	//   ....[39]....
        /*0354*/ 	.word	0x00001cb0
        /*0358*/ 	.word	0x00000002
        /*035c*/ 	.word	0x00000070
        /*0360*/ 	.short	0x010a
        /*0362*/ 	.byte	0xff
	.zero		1


	//   ....[40]....
        /*0364*/ 	.word	0x00001d70
        /*0368*/ 	.word	0x00000002
        /*036c*/ 	.word	0x00000000
        /*0370*/ 	.short	0x0101
        /*0372*/ 	.byte	0xff
	.zero		1


	//   ....[41]....
        /*0374*/ 	.word	0x000022d0
        /*0378*/ 	.word	0x000000ff
        /*037c*/ 	.word	0x00000000
        /*0380*/ 	.short	0x010a
        /*0382*/ 	.byte	0x05
	.zero		1


	//   ....[42]....
        /*0384*/ 	.word	0x00002360
        /*0388*/ 	.word	0x000000ff
        /*038c*/ 	.word	0x00000000
        /*0390*/ 	.short	0x010a
        /*0392*/ 	.byte	0x05
	.zero		1


	//   ....[43]....
        /*0394*/ 	.word	0x000023f0
        /*0398*/ 	.word	0x000000ff
        /*039c*/ 	.word	0x00000000
        /*03a0*/ 	.short	0x010a
        /*03a2*/ 	.byte	0x05
	.zero		1


	//   ....[44]....
        /*03a4*/ 	.word	0x00002480
        /*03a8*/ 	.word	0x000000ff
        /*03ac*/ 	.word	0x00000000
        /*03b0*/ 	.short	0x010a
        /*03b2*/ 	.byte	0x05
	.zero		1


	//   ....[45]....
        /*03b4*/ 	.word	0x00002520
        /*03b8*/ 	.word	0x00000000
        /*03bc*/ 	.word	0x00000000
        /*03c0*/ 	.short	0x010a
        /*03c2*/ 	.byte	0xff
	.zero		1


	//   ....[46]....
        /*03c4*/ 	.word	0x00002640
        /*03c8*/ 	.word	0x00000000
        /*03cc*/ 	.word	0x000000d0
        /*03d0*/ 	.short	0x010a
        /*03d2*/ 	.byte	0xff
	.zero		1


	//   ....[47]....
        /*03d4*/ 	.word	0x000026a0
        /*03d8*/ 	.word	0x00000004
        /*03dc*/ 	.word	0x00000000
        /*03e0*/ 	.short	0x0101
        /*03e2*/ 	.byte	0xff
	.zero		1


	//   ....[48]....
        /*03e4*/ 	.word	0x000026c0
        /*03e8*/ 	.word	0x000000ff
        /*03ec*/ 	.word	0x00000080
        /*03f0*/ 	.short	0x010a
        /*03f2*/ 	.byte	0x05
	.zero		1


	//   ....[49]....
        /*03f4*/ 	.word	0x000027e0
        /*03f8*/ 	.word	0x00000000
        /*03fc*/ 	.word	0x00000070
        /*0400*/ 	.short	0x010a
        /*0402*/ 	.byte	0xff
	.zero		1


	//   ....[50]....
        /*0404*/ 	.word	0x000028f0
        /*0408*/ 	.word	0x00000000
        /*040c*/ 	.word	0x00000000
        /*0410*/ 	.short	0x0101
        /*0412*/ 	.byte	0xff
	.zero		1


	//   ....[51]....
        /*0414*/ 	.word	0x00002980
        /*0418*/ 	.word	0x000000ff
        /*041c*/ 	.word	0x00000080
        /*0420*/ 	.short	0x0106
        /*0422*/ 	.byte	0x05
	.zero		1


	//   ....[52]....
        /*0424*/ 	.word	0x000029a0
        /*0428*/ 	.word	0x000000ff
        /*042c*/ 	.word	0x00000080
        /*0430*/ 	.short	0x010a
        /*0432*/ 	.byte	0x05
	.zero		1


	//   ....[53]....
        /*0434*/ 	.word	0x00002a30
        /*0438*/ 	.word	0x000000ff
        /*043c*/ 	.word	0x00000080
        /*0440*/ 	.short	0x0106
        /*0442*/ 	.byte	0x04
	.zero		1


	//   ....[54]....
        /*0444*/ 	.word	0x00002a70
        /*0448*/ 	.word	0x00000000
        /*044c*/ 	.word	0x00000080
        /*0450*/ 	.short	0x010a
        /*0452*/ 	.byte	0xff
	.zero		1


	//   ....[55]....
        /*0454*/ 	.word	0x00002fb0
        /*0458*/ 	.word	0x00000000
        /*045c*/ 	.word	0x00000070
        /*0460*/ 	.short	0x010a
        /*0462*/ 	.byte	0xff
	.zero		1


	//   ....[56]....
        /*0464*/ 	.word	0x000030c0
        /*0468*/ 	.word	0x00000003
        /*046c*/ 	.word	0x00000000
        /*0470*/ 	.short	0x0101
        /*0472*/ 	.byte	0xff
	.zero		1


	//   ....[57]....
        /*0474*/ 	.word	0x000030d0
        /*0478*/ 	.word	0x000000ff
        /*047c*/ 	.word	0x00000000
        /*0480*/ 	.short	0x010a
        /*0482*/ 	.byte	0x06
	.zero		1


	//   ....[58]....
        /*0484*/ 	.word	0x000030f0
        /*0488*/ 	.word	0x000000ff
        /*048c*/ 	.word	0x000000b0
        /*0490*/ 	.short	0x010a
        /*0492*/ 	.byte	0x07
	.zero		1


	//   ....[59]....
        /*0494*/ 	.word	0x000031c0
        /*0498*/ 	.word	0x000000ff
        /*049c*/ 	.word	0x00000000
        /*04a0*/ 	.short	0x010a
        /*04a2*/ 	.byte	0x06
	.zero		1


	//   ....[60]....
        /*04a4*/ 	.word	0x000032f0
        /*04a8*/ 	.word	0x000000ff
        /*04ac*/ 	.word	0x00000000
        /*04b0*/ 	.short	0x010a
        /*04b2*/ 	.byte	0x1a
	.zero		1


	//   ....[61]....
        /*04b4*/ 	.word	0x00003590
        /*04b8*/ 	.word	0x000000ff
        /*04bc*/ 	.word	0x00000000
        /*04c0*/ 	.short	0x010a
        /*04c2*/ 	.byte	0x06
	.zero		1


	//   ....[62]....
        /*04c4*/ 	.word	0x00003620
        /*04c8*/ 	.word	0x000000ff
        /*04cc*/ 	.word	0x00000000
        /*04d0*/ 	.short	0x010a
        /*04d2*/ 	.byte	0x06
	.zero		1


	//   ....[63]....
        /*04d4*/ 	.word	0x000036b0
        /*04d8*/ 	.word	0x000000ff
        /*04dc*/ 	.word	0x00000000
        /*04e0*/ 	.short	0x010a
        /*04e2*/ 	.byte	0x06
	.zero		1


	//   ....[64]....
        /*04e4*/ 	.word	0x00003740
        /*04e8*/ 	.word	0x000000ff
        /*04ec*/ 	.word	0x00000000
        /*04f0*/ 	.short	0x010a
        /*04f2*/ 	.byte	0x07
	.zero		1


	//   ....[65]....
        /*04f4*/ 	.word	0x00003b80
        /*04f8*/ 	.word	0x00000000
        /*04fc*/ 	.word	0x00000070
        /*0500*/ 	.short	0x010a
        /*0502*/ 	.byte	0xff
	.zero		1


	//   ....[66]....
        /*0504*/ 	.word	0x00003c70
        /*0508*/ 	.word	0x00000000
        /*050c*/ 	.word	0x00000000
        /*0510*/ 	.short	0x0101
        /*0512*/ 	.byte	0xff
	.zero		1


	//   ....[67]....
        /*0514*/ 	.word	0x00003f90
        /*0518*/ 	.word	0x000000ff
        /*051c*/ 	.word	0x00000068
        /*0520*/ 	.short	0x010a
        /*0522*/ 	.byte	0x06
	.zero		1


	//   ....[68]....
        /*0524*/ 	.word	0x00004110
        /*0528*/ 	.word	0x000000ff
        /*052c*/ 	.word	0x00000058
        /*0530*/ 	.short	0x010a
        /*0532*/ 	.byte	0x06
	.zero		1


	//   ....[69]....
        /*0534*/ 	.word	0x00004440
        /*0538*/ 	.word	0x000000ff
        /*053c*/ 	.word	0x00000050
        /*0540*/ 	.short	0x010b
        /*0542*/ 	.byte	0x06
	.zero		1


	//   ....[70]....
        /*0544*/ 	.word	0x00004460
        /*0548*/ 	.word	0x000000ff
        /*054c*/ 	.word	0x00000000
        /*0550*/ 	.short	0x0101
        /*0552*/ 	.byte	0x25
	.zero		1


	//   ....[71]....
        /*0554*/ 	.word	0x000044a0
        /*0558*/ 	.word	0x00000000
        /*055c*/ 	.word	0x00000058
        /*0560*/ 	.short	0x010a
        /*0562*/ 	.byte	0xff
	.zero		1


	//   ....[72]....
        /*0564*/ 	.word	0x000047d0
        /*0568*/ 	.word	0x00000000
        /*056c*/ 	.word	0x00000070
        /*0570*/ 	.short	0x010a
        /*0572*/ 	.byte	0xff
	.zero		1


	//   ....[73]....
        /*0574*/ 	.word	0x000048e0
        /*0578*/ 	.word	0x00000000
        /*057c*/ 	.word	0x00000000
        /*0580*/ 	.short	0x0101
        /*0582*/ 	.byte	0xff
	.zero		1


	//   ....[74]....
        /*0584*/ 	.word	0x00005280
        /*0588*/ 	.word	0x000000ff
        /*058c*/ 	.word	0x00000050
        /*0590*/ 	.short	0x010a
        /*0592*/ 	.byte	0x2b
	.zero		1


	//   ....[75]....
        /*0594*/ 	.word	0x00005290
        /*0598*/ 	.word	0x0000009c
        /*059c*/ 	.word	0x00000090
        /*05a0*/ 	.short	0x010a
        /*05a2*/ 	.byte	0xff
	.zero		1


	//   ....[76]....
        /*05a4*/ 	.word	0x00005420
        /*05a8*/ 	.word	0x000000ff
        /*05ac*/ 	.word	0x00000050
        /*05b0*/ 	.short	0x010a
        /*05b2*/ 	.byte	0x2b
	.zero		1


	//   ....[77]....
        /*05b4*/ 	.word	0x00005520
        /*05b8*/ 	.word	0x000000ff
        /*05bc*/ 	.word	0x00000000
        /*05c0*/ 	.short	0x0101
        /*05c2*/ 	.byte	0x04
	.zero		1


	//   ....[78]....
        /*05c4*/ 	.word	0x00005580
        /*05c8*/ 	.word	0x0000009c
        /*05cc*/ 	.word	0x00000090
        /*05d0*/ 	.short	0x010a
        /*05d2*/ 	.byte	0xff
	.zero		1


	//   ....[79]....
        /*05d4*/ 	.word	0x00005940
        /*05d8*/ 	.word	0x000000ff
        /*05dc*/ 	.word	0x00000000
        /*05e0*/ 	.short	0x0101
        /*05e2*/ 	.byte	0x05
	.zero		1


	//   ....[80]....
        /*05e4*/ 	.word	0x000069f0
        /*05e8*/ 	.word	0x00000003
        /*05ec*/ 	.word	0x000000e0
        /*05f0*/ 	.short	0x010a
        /*05f2*/ 	.byte	0xff
	.zero		1


	//   ....[81]....
        /*05f4*/ 	.word	0x00006a50
        /*05f8*/ 	.word	0x00000002
        /*05fc*/ 	.word	0x00000028
        /*0600*/ 	.short	0x010a
        /*0602*/ 	.byte	0xff
	.zero		1


	//   ....[82]....
        /*0604*/ 	.word	0x00006ab0
        /*0608*/ 	.word	0x00000002
        /*060c*/ 	.word	0x00000028
        /*0610*/ 	.short	0x010a
        /*0612*/ 	.byte	0xff
	.zero		1


	//   ....[83]....
        /*0614*/ 	.word	0x00006b00
        /*0618*/ 	.word	0x00000002
        /*061c*/ 	.word	0x00000070
        /*0620*/ 	.short	0x010a
        /*0622*/ 	.byte	0xff
	.zero		1


	//   ....[84]....
        /*0624*/ 	.word	0x00006b60
        /*0628*/ 	.word	0x00000000
        /*062c*/ 	.word	0x00000000
        /*0630*/ 	.short	0x010a
        /*0632*/ 	.byte	0xff
	.zero		1


	//   ....[85]....
        /*0634*/ 	.word	0x00006bc0
        /*0638*/ 	.word	0x00000000
        /*063c*/ 	.word	0x00000000
        /*0640*/ 	.short	0x010a
        /*0642*/ 	.byte	0xff
	.zero		1


	//   ....[86]....
        /*0644*/ 	.word	0x00006c20
        /*0648*/ 	.word	0x00000000
        /*064c*/ 	.word	0x00000000
        /*0650*/ 	.short	0x010a
        /*0652*/ 	.byte	0xff
	.zero		1


	//   ....[87]....
        /*0654*/ 	.word	0x00006c80
        /*0658*/ 	.word	0x00000000
        /*065c*/ 	.word	0x00000000
        /*0660*/ 	.short	0x010a
        /*0662*/ 	.byte	0xff
	.zero		1


	//   ....[88]....
        /*0664*/ 	.word	0x00006cd0
        /*0668*/ 	.word	0x00000000
        /*066c*/ 	.word	0x000000d0
        /*0670*/ 	.short	0x010a
        /*0672*/ 	.byte	0xff
	.zero		1


	//   ....[89]....
        /*0674*/ 	.word	0x00006d30
        /*0678*/ 	.word	0x00000000
        /*067c*/ 	.word	0x00000080
        /*0680*/ 	.short	0x010a
        /*0682*/ 	.byte	0xff
	.zero		1


	//   ....[90]....
        /*0684*/ 	.word	0x00006d80
        /*0688*/ 	.word	0x00000000
        /*068c*/ 	.word	0x00000070
        /*0690*/ 	.short	0x010a
        /*0692*/ 	.byte	0xff
	.zero		1


	//   ....[91]....
        /*0694*/ 	.word	0x00006de0
        /*0698*/ 	.word	0x00000000
        /*069c*/ 	.word	0x00000080
        /*06a0*/ 	.short	0x010a
        /*06a2*/ 	.byte	0xff
	.zero		1


	//   ....[92]....
        /*06a4*/ 	.word	0x00006e30
        /*06a8*/ 	.word	0x00000000
        /*06ac*/ 	.word	0x00000070
        /*06b0*/ 	.short	0x010a
        /*06b2*/ 	.byte	0xff
	.zero		1


	//   ....[93]....
        /*06b4*/ 	.word	0x00006e90
        /*06b8*/ 	.word	0x00000003
        /*06bc*/ 	.word	0x000000b0
        /*06c0*/ 	.short	0x010a
        /*06c2*/ 	.byte	0xff
	.zero		1


	//   ....[94]....
        /*06c4*/ 	.word	0x00006ef0
        /*06c8*/ 	.word	0x00000000
        /*06cc*/ 	.word	0x00000000
        /*06d0*/ 	.short	0x010a
        /*06d2*/ 	.byte	0xff
	.zero		1


	//   ....[95]....
        /*06d4*/ 	.word	0x00006f50
        /*06d8*/ 	.word	0x00000000
        /*06dc*/ 	.word	0x00000000
        /*06e0*/ 	.short	0x010a
        /*06e2*/ 	.byte	0xff
	.zero		1


	//   ....[96]....
        /*06e4*/ 	.word	0x00006fb0
        /*06e8*/ 	.word	0x00000000
        /*06ec*/ 	.word	0x00000000
        /*06f0*/ 	.short	0x010a
        /*06f2*/ 	.byte	0xff
	.zero		1


	//   ....[97]....
        /*06f4*/ 	.word	0x00007010
        /*06f8*/ 	.word	0x00000000
        /*06fc*/ 	.word	0x00000000
        /*0700*/ 	.short	0x010a
        /*0702*/ 	.byte	0xff
	.zero		1


	//   ....[98]....
        /*0704*/ 	.word	0x00007070
        /*0708*/ 	.word	0x00000000
        /*070c*/ 	.word	0x00000000
        /*0710*/ 	.short	0x010a
        /*0712*/ 	.byte	0xff
	.zero		1


	//   ....[99]....
        /*0714*/ 	.word	0x000070c0
        /*0718*/ 	.word	0x00000000
        /*071c*/ 	.word	0x00000070
        /*0720*/ 	.short	0x010a
        /*0722*/ 	.byte	0xff
	.zero		1


	//   ....[100]....
        /*0724*/ 	.word	0x00007120
        /*0728*/ 	.word	0x00000000
        /*072c*/ 	.word	0x00000068
        /*0730*/ 	.short	0x010a
        /*0732*/ 	.byte	0xff
	.zero		1


	//   ....[101]....
        /*0734*/ 	.word	0x00007180
        /*0738*/ 	.word	0x00000003
        /*073c*/ 	.word	0x00000058
        /*0740*/ 	.short	0x010a
        /*0742*/ 	.byte	0xff
	.zero		1


	//   ....[102]....
        /*0744*/ 	.word	0x000071d0
        /*0748*/ 	.word	0x00000000
        /*074c*/ 	.word	0x00000070
        /*0750*/ 	.short	0x010a
        /*0752*/ 	.byte	0xff
	.zero		1


	//   ....[103]....
        /*0754*/ 	.word	0x00007230
        /*0758*/ 	.word	0x00000000
        /*075c*/ 	.word	0x00000050
        /*0760*/ 	.short	0x010a
        /*0762*/ 	.byte	0xff
	.zero		1


	//   ....[104]....
        /*0764*/ 	.word	0x00007280
        /*0768*/ 	.word	0x0000009c
        /*076c*/ 	.word	0x00000090
        /*0770*/ 	.short	0x010a
        /*0772*/ 	.byte	0xff
	.zero		1


	//----- nvinfo : EIATTR_NUM_MBARRIERS
	.align		4
.L_47:
        /*0774*/ 	.byte	0x03, 0x38
        /*0776*/ 	.short	0x001e


	//----- nvinfo : EIATTR_EXIT_INSTR_OFFSETS
	.align		4
        /*0778*/ 	.byte	0x04, 0x1c
        /*077a*/ 	.short	(.L_49 - .L_48)


	//   ....[0]....
.L_48:
        /*077c*/ 	.word	0x00002550


	//   ....[1]....
        /*0780*/ 	.word	0x00002a40


	//   ....[2]....
        /*0784*/ 	.word	0x00002aa0


	//   ....[3]....
        /*0788*/ 	.word	0x000039a0


	//   ....[4]....
        /*078c*/ 	.word	0x000044d0


	//   ....[5]....
        /*0790*/ 	.word	0x00004510


	//   ....[6]....
        /*0794*/ 	.word	0x000069e0


	//----- nvinfo : EIATTR_MAX_THREADS
	.align		4
.L_49:
        /*0798*/ 	.byte	0x04, 0x05
        /*079a*/ 	.short	(.L_51 - .L_50)
.L_50:
        /*079c*/ 	.word	0x00000100
        /*07a0*/ 	.word	0x00000001
        /*07a4*/ 	.word	0x00000001


	//----- nvinfo : EIATTR_CRS_STACK_SIZE
	.align		4
.L_51:
        /*07a8*/ 	.byte	0x04, 0x1e
        /*07aa*/ 	.short	(.L_53 - .L_52)
.L_52:
        /*07ac*/ 	.word	0x00000000


	//----- nvinfo : EIATTR_CBANK_PARAM_SIZE
	.align		4
.L_53:
        /*07b0*/ 	.byte	0x03, 0x19
        /*07b2*/ 	.short	0x0800


	//----- nvinfo : EIATTR_PARAM_CBANK
	.align		4
        /*07b4*/ 	.byte	0x04, 0x0a
        /*07b6*/ 	.short	(.L_55 - .L_54)
	.align		4
.L_54:
        /*07b8*/ 	.word	index@(.nv.constant0._ZN7cutlass13device_kernelINS_4gemm6kernel13GemmUniversalIN4cute5tupleIJiiiiEEENS1_10collective13CollectiveMmaINS1_35MainloopSm100TmaUmmaWarpSpecializedILi5ELi2ELi4ENS5_IJNS4_1CILi1EEESB_SB_EEEEENS5_IJNSA_ILi128EEENSA_ILi64EEESE_EEENS_12float_e4m3_tENS5_IJlSB_lEEESH_SI_NS4_8TiledMMAINS4_8MMA_AtomIJNS4_10MMA_TraitsINS4_19SM100_MMA_F8F6F4_SSEJSH_SH_fSE_SF_NS4_17integral_constantINS4_4UMMA5MajorELSP_0EEESQ_NSN_INSO_7ScaleInELSR_0EEESS_EEEEEENS4_6LayoutISC_NS5_IJNSA_ILi0EEESW_SW_EEEEENS5_IJNS4_10UnderscoreESZ_SZ_EEEEENS4_13SM90_TMA_LOADENS4_14ComposedLayoutINS4_7SwizzleILi3ELi4ELi3EEENS4_18smem_ptr_flag_bitsILi8EEENSV_INS5_IJNSA_ILi8EEESE_EEENS5_IJSE_SB_EEEEEEEvNS4_8identityES12_S1C_vS1D_EENS_8epilogue10collective18CollectiveEpilogueINS1F_23Sm100TmaWarpSpecializedILi1ELi1ELi64ELb0ELb0EEEJSG_NS5_IJNSV_ISE_SB_EENSV_ISF_SB_EEEEESH_SI_SH_SI_NS1F_6fusion15FusionCallbacksIS1J_NS1N_17LinearCombinationISH_fSH_fLNS_15FloatRoundStyleE2EEESG_S1M_JEEENS4_5SM1004TMEM4LOAD26SM100_TMEM_LOAD_32dp32b64xES12_NS13_INS14_ILi2ELi4ELi3EEES17_NSV_INS5_IJS18_SF_EEENS5_IJSF_SB_EEEEEEENS4_39AutoVectorizingCopyWithAssumedAlignmentILi128EEENS4_14SM90_TMA_STOREES21_S23_S23_EEEvvEEEEvNT_6ParamsE)
        /*07bc*/ 	.short	0x0380
        /*07be*/ 	.short	0x0800


	//----- nvinfo : EIATTR_SW_WAR
	.align		4
.L_55:
        /*07c0*/ 	.byte	0x04, 0x36
        /*07c2*/ 	.short	(.L_57 - .L_56)
.L_56:
        /*07c4*/ 	.word	0x00000008
.L_57:


//--------------------- .nv.callgraph             --------------------------
	.section	.nv.callgraph,"",@"SHT_CUDA_CALLGRAPH"
	.align	4
	.sectionentsize	8
	.align		4
        /*0000*/ 	.word	0x00000000
	.align		4
        /*0004*/ 	.word	0xffffffff
	.align		4
        /*0008*/ 	.word	index@(_ZN7cutlass13device_kernelINS_4gemm6kernel13GemmUniversalIN4cute5tupleIJiiiiEEENS1_10collective13CollectiveMmaINS1_35MainloopSm100TmaUmmaWarpSpecializedILi5ELi2ELi4ENS5_IJNS4_1CILi1EEESB_SB_EEEEENS5_IJNSA_ILi128EEENSA_ILi64EEESE_EEENS_12float_e4m3_tENS5_IJlSB_lEEESH_SI_NS4_8TiledMMAINS4_8MMA_AtomIJNS4_10MMA_TraitsINS4_19SM100_MMA_F8F6F4_SSEJSH_SH_fSE_SF_NS4_17integral_constantINS4_4UMMA5MajorELSP_0EEESQ_NSN_INSO_7ScaleInELSR_0EEESS_EEEEEENS4_6LayoutISC_NS5_IJNSA_ILi0EEESW_SW_EEEEENS5_IJNS4_10UnderscoreESZ_SZ_EEEEENS4_13SM90_TMA_LOADENS4_14ComposedLayoutINS4_7SwizzleILi3ELi4ELi3EEENS4_18smem_ptr_flag_bitsILi8EEENSV_INS5_IJNSA_ILi8EEESE_EEENS5_IJSE_SB_EEEEEEEvNS4_8identityES12_S1C_vS1D_EENS_8epilogue10collective18CollectiveEpilogueINS1F_23Sm100TmaWarpSpecializedILi1ELi1ELi64ELb0ELb0EEEJSG_NS5_IJNSV_ISE_SB_EENSV_ISF_SB_EEEEESH_SI_SH_SI_NS1F_6fusion15FusionCallbacksIS1J_NS1N_17LinearCombinationISH_fSH_fLNS_15FloatRoundStyleE2EEESG_S1M_JEEENS4_5SM1004TMEM4LOAD26SM100_TMEM_LOAD_32dp32b64xES12_NS13_INS14_ILi2ELi4ELi3EEES17_NSV_INS5_IJS18_SF_EEENS5_IJSF_SB_EEEEEEENS4_39AutoVectorizingCopyWithAssumedAlignmentILi128EEENS4_14SM90_TMA_STOREES21_S23_S23_EEEvvEEEEvNT_6ParamsE)
	.align		4
        /*000c*/ 	.word	index@(__assertfail)
	.align		4
        /*0010*/ 	.word	0x00000000
	.align		4
        /*0014*/ 	.word	0xfffffffe
	.align		4
        /*0018*/ 	.word	0x00000000
	.align		4
        /*001c*/ 	.word	0xfffffffd
	.align		4
        /*0020*/ 	.word	0x00000000
	.align		4
        /*0024*/ 	.word	0xfffffffc


//--------------------- .nv.constant4             --------------------------
	.section	.nv.constant4,"a",@progbits
	.align	8
	.align		8
.nv.constant4:
        /*0000*/ 	.dword	__assertfail
	.align		8
        /*0008*/ 	.dword	__unnamed_1
	.align		8
        /*0010*/ 	.dword	__unnamed_2
	.align		8
        /*0018*/ 	.dword	_ZN40_INTERNAL_8d9cd691_4_k_cu_56e8984c_332394cuda3std3__45__cpo5beginE
	.align		8
        /*0020*/ 	.dword	_ZN40_INTERNAL_8d9cd691_4_k_cu_56e8984c_332394cuda3std3__45__cpo3endE
	.align		8
        /*0028*/ 	.dword	_ZN40_INTERNAL_8d9cd691_4_k_cu_56e8984c_332394cuda3std3__45__cpo6cbeginE
	.align		8
        /*0030*/ 	.dword	_ZN40_INTERNAL_8d9cd691_4_k_cu_56e8984c_332394cuda3std3__45__cpo4cendE
	.align		8
        /*0038*/ 	.dword	_ZN40_INTERNAL_8d9cd691_4_k_cu_56e8984c_332394cuda3std3__442_GLOBAL__N__8d9cd691_4_k_cu_56e8984c_332396ignoreE
	.align		8
        /*0040*/ 	.dword	_ZN40_INTERNAL_8d9cd691_4_k_cu_56e8984c_332394cuda3std3__419piecewise_constructE
	.align		8
        /*0048*/ 	.dword	_ZN40_INTERNAL_8d9cd691_4_k_cu_56e8984c_332394cuda3std3__48in_placeE
	.align		8
        /*0050*/ 	.dword	_ZN40_INTERNAL_8d9cd691_4_k_cu_56e8984c_332394cuda3std6ranges3__45__cpo4swapE
	.align		8
        /*0058*/ 	.dword	_ZN40_INTERNAL_8d9cd691_4_k_cu_56e8984c_332394cuda3std6ranges3__45__cpo9iter_moveE
	.align		8
        /*0060*/ 	.dword	_ZN40_INTERNAL_8d9cd691_4_k_cu_56e8984c_332394cute7productE
	.align		8
        /*0068*/ 	.dword	_ZN40_INTERNAL_8d9cd691_4_k_cu_56e8984c_332394cute1_E
	.align		8
        /*0070*/ 	.dword	$str$25
	.align		8
        /*0078*/ 	.dword	$str$26
	.align		8
        /*0080*/ 	.dword	$str$27
	.align		8
        /*0088*/ 	.dword	$str$28


//--------------------- .text._ZN7cutlass13device_kernelINS_4gemm6kernel13GemmUniversalIN4cute5tupleIJiiiiEEENS1_10collective13CollectiveMmaINS1_35MainloopSm100TmaUmmaWarpSpecializedILi5ELi2ELi4ENS5_IJNS4_1CILi1EEESB_SB_EEEEENS5_IJNSA_ILi128EEENSA_ILi64EEESE_EEENS_12float_e4m3_tENS5_IJlSB_lEEESH_SI_NS4_8TiledMMAINS4_8MMA_AtomIJNS4_10MMA_TraitsINS4_19SM100_MMA_F8F6F4_SSEJSH_SH_fSE_SF_NS4_17integral_constantINS4_4UMMA5MajorELSP_0EEESQ_NSN_INSO_7ScaleInELSR_0EEESS_EEEEEENS4_6LayoutISC_NS5_IJNSA_ILi0EEESW_SW_EEEEENS5_IJNS4_10UnderscoreESZ_SZ_EEEEENS4_13SM90_TMA_LOADENS4_14ComposedLayoutINS4_7SwizzleILi3ELi4ELi3EEENS4_18smem_ptr_flag_bitsILi8EEENSV_INS5_IJNSA_ILi8EEESE_EEENS5_IJSE_SB_EEEEEEEvNS4_8identityES12_S1C_vS1D_EENS_8epilogue10collective18CollectiveEpilogueINS1F_23Sm100TmaWarpSpecializedILi1ELi1ELi64ELb0ELb0EEEJSG_NS5_IJNSV_ISE_SB_EENSV_ISF_SB_EEEEESH_SI_SH_SI_NS1F_6fusion15FusionCallbacksIS1J_NS1N_17LinearCombinationISH_fSH_fLNS_15FloatRoundStyleE2EEESG_S1M_JEEENS4_5SM1004TMEM4LOAD26SM100_TMEM_LOAD_32dp32b64xES12_NS13_INS14_ILi2ELi4ELi3EEES17_NSV_INS5_IJS18_SF_EEENS5_IJSF_SB_EEEEEEENS4_39AutoVectorizingCopyWithAssumedAlignmentILi128EEENS4_14SM90_TMA_STOREES21_S23_S23_EEEvvEEEEvNT_6ParamsE --------------------------
	.section	.text._ZN7cutlass13device_kernelINS_4gemm6kernel13GemmUniversalIN4cute5tupleIJiiiiEEENS1_10collective13CollectiveMmaINS1_35MainloopSm100TmaUmmaWarpSpecializedILi5ELi2ELi4ENS5_IJNS4_1CILi1EEESB_SB_EEEEENS5_IJNSA_ILi128EEENSA_ILi64EEESE_EEENS_12float_e4m3_tENS5_IJlSB_lEEESH_SI_NS4_8TiledMMAINS4_8MMA_AtomIJNS4_10MMA_TraitsINS4_19SM100_MMA_F8F6F4_SSEJSH_SH_fSE_SF_NS4_17integral_constantINS4_4UMMA5MajorELSP_0EEESQ_NSN_INSO_7ScaleInELSR_0EEESS_EEEEEENS4_6LayoutISC_NS5_IJNSA_ILi0EEESW_SW_EEEEENS5_IJNS4_10UnderscoreESZ_SZ_EEEEENS4_13SM90_TMA_LOADENS4_14ComposedLayoutINS4_7SwizzleILi3ELi4ELi3EEENS4_18smem_ptr_flag_bitsILi8EEENSV_INS5_IJNSA_ILi8EEESE_EEENS5_IJSE_SB_EEEEEEEvNS4_8identityES12_S1C_vS1D_EENS_8epilogue10collective18CollectiveEpilogueINS1F_23Sm100TmaWarpSpecializedILi1ELi1ELi64ELb0ELb0EEEJSG_NS5_IJNSV_ISE_SB_EENSV_ISF_SB_EEEEESH_SI_SH_SI_NS1F_6fusion15FusionCallbacksIS1J_NS1N_17LinearCombinationISH_fSH_fLNS_15FloatRoundStyleE2EEESG_S1M_JEEENS4_5SM1004TMEM4LOAD26SM100_TMEM_LOAD_32dp32b64xES12_NS13_INS14_ILi2ELi4ELi3EEES17_NSV_INS5_IJS18_SF_EEENS5_IJSF_SB_EEEEEEENS4_39AutoVectorizingCopyWithAssumedAlignmentILi128EEENS4_14SM90_TMA_STOREES21_S23_S23_EEEvvEEEEvNT_6ParamsE,"ax",@progbits
	.align	128
.text._ZN7cutlass13device_kernelINS_4gemm6kernel13GemmUniversalIN4cute5tupleIJiiiiEEENS1_10collective13CollectiveMmaINS1_35MainloopSm100TmaUmmaWarpSpecializedILi5ELi2ELi4ENS5_IJNS4_1CILi1EEESB_SB_EEEEENS5_IJNSA_ILi128EEENSA_ILi64EEESE_EEENS_12float_e4m3_tENS5_IJlSB_lEEESH_SI_NS4_8TiledMMAINS4_8MMA_AtomIJNS4_10MMA_TraitsINS4_19SM100_MMA_F8F6F4_SSEJSH_SH_fSE_SF_NS4_17integral_constantINS4_4UMMA5MajorELSP_0EEESQ_NSN_INSO_7ScaleInELSR_0EEESS_EEEEEENS4_6LayoutISC_NS5_IJNSA_ILi0EEESW_SW_EEEEENS5_IJNS4_10UnderscoreESZ_SZ_EEEEENS4_13SM90_TMA_LOADENS4_14ComposedLayoutINS4_7SwizzleILi3ELi4ELi3EEENS4_18smem_ptr_flag_bitsILi8EEENSV_INS5_IJNSA_ILi8EEESE_EEENS5_IJSE_SB_EEEEEEEvNS4_8identityES12_S1C_vS1D_EENS_8epilogue10collective18CollectiveEpilogueINS1F_23Sm100TmaWarpSpecializedILi1ELi1ELi64ELb0ELb0EEEJSG_NS5_IJNSV_ISE_SB_EENSV_ISF_SB_EEEEESH_SI_SH_SI_NS1F_6fusion15FusionCallbacksIS1J_NS1N_17LinearCombinationISH_fSH_fLNS_15FloatRoundStyleE2EEESG_S1M_JEEENS4_5SM1004TMEM4LOAD26SM100_TMEM_LOAD_32dp32b64xES12_NS13_INS14_ILi2ELi4ELi3EEES17_NSV_INS5_IJS18_SF_EEENS5_IJSF_SB_EEEEEEENS4_39AutoVectorizingCopyWithAssumedAlignmentILi128EEENS4_14SM90_TMA_STOREES21_S23_S23_EEEvvEEEEvNT_6ParamsE:
        .type           _ZN7cutlass13device_kernelINS_4gemm6kernel13GemmUniversalIN4cute5tupleIJiiiiEEENS1_10collective13CollectiveMmaINS1_35MainloopSm100TmaUmmaWarpSpecializedILi5ELi2ELi4ENS5_IJNS4_1CILi1EEESB_SB_EEEEENS5_IJNSA_ILi128EEENSA_ILi64EEESE_EEENS_12float_e4m3_tENS5_IJlSB_lEEESH_SI_NS4_8TiledMMAINS4_8MMA_AtomIJNS4_10MMA_TraitsINS4_19SM100_MMA_F8F6F4_SSEJSH_SH_fSE_SF_NS4_17integral_constantINS4_4UMMA5MajorELSP_0EEESQ_NSN_INSO_7ScaleInELSR_0EEESS_EEEEEENS4_6LayoutISC_NS5_IJNSA_ILi0EEESW_SW_EEEEENS5_IJNS4_10UnderscoreESZ_SZ_EEEEENS4_13SM90_TMA_LOADENS4_14ComposedLayoutINS4_7SwizzleILi3ELi4ELi3EEENS4_18smem_ptr_flag_bitsILi8EEENSV_INS5_IJNSA_ILi8EEESE_EEENS5_IJSE_SB_EEEEEEEvNS4_8identityES12_S1C_vS1D_EENS_8epilogue10collective18CollectiveEpilogueINS1F_23Sm100TmaWarpSpecializedILi1ELi1ELi64ELb0ELb0EEEJSG_NS5_IJNSV_ISE_SB_EENSV_ISF_SB_EEEEESH_SI_SH_SI_NS1F_6fusion15FusionCallbacksIS1J_NS1N_17LinearCombinationISH_fSH_fLNS_15FloatRoundStyleE2EEESG_S1M_JEEENS4_5SM1004TMEM4LOAD26SM100_TMEM_LOAD_32dp32b64xES12_NS13_INS14_ILi2ELi4ELi3EEES17_NSV_INS5_IJS18_SF_EEENS5_IJSF_SB_EEEEEEENS4_39AutoVectorizingCopyWithAssumedAlignmentILi128EEENS4_14SM90_TMA_STOREES21_S23_S23_EEEvvEEEEvNT_6ParamsE,@function
        .size           _ZN7cutlass13device_kernelINS_4gemm6kernel13GemmUniversalIN4cute5tupleIJiiiiEEENS1_10collective13CollectiveMmaINS1_35MainloopSm100TmaUmmaWarpSpecializedILi5ELi2ELi4ENS5_IJNS4_1CILi1EEESB_SB_EEEEENS5_IJNSA_ILi128EEENSA_ILi64EEESE_EEENS_12float_e4m3_tENS5_IJlSB_lEEESH_SI_NS4_8TiledMMAINS4_8MMA_AtomIJNS4_10MMA_TraitsINS4_19SM100_MMA_F8F6F4_SSEJSH_SH_fSE_SF_NS4_17integral_constantINS4_4UMMA5MajorELSP_0EEESQ_NSN_INSO_7ScaleInELSR_0EEESS_EEEEEENS4_6LayoutISC_NS5_IJNSA_ILi0EEESW_SW_EEEEENS5_IJNS4_10UnderscoreESZ_SZ_EEEEENS4_13SM90_TMA_LOADENS4_14ComposedLayoutINS4_7SwizzleILi3ELi4ELi3EEENS4_18smem_ptr_flag_bitsILi8EEENSV_INS5_IJNSA_ILi8EEESE_EEENS5_IJSE_SB_EEEEEEEvNS4_8identityES12_S1C_vS1D_EENS_8epilogue10collective18CollectiveEpilogueINS1F_23Sm100TmaWarpSpecializedILi1ELi1ELi64ELb0ELb0EEEJSG_NS5_IJNSV_ISE_SB_EENSV_ISF_SB_EEEEESH_SI_SH_SI_NS1F_6fusion15FusionCallbacksIS1J_NS1N_17LinearCombinationISH_fSH_fLNS_15FloatRoundStyleE2EEESG_S1M_JEEENS4_5SM1004TMEM4LOAD26SM100_TMEM_LOAD_32dp32b64xES12_NS13_INS14_ILi2ELi4ELi3EEES17_NSV_INS5_IJS18_SF_EEENS5_IJSF_SB_EEEEEEENS4_39AutoVectorizingCopyWithAssumedAlignmentILi128EEENS4_14SM90_TMA_STOREES21_S23_S23_EEEvvEEEEvNT_6ParamsE,(.L_x_131 - _ZN7cutlass13device_kernelINS_4gemm6kernel13GemmUniversalIN4cute5tupleIJiiiiEEENS1_10collective13CollectiveMmaINS1_35MainloopSm100TmaUmmaWarpSpecializedILi5ELi2ELi4ENS5_IJNS4_1CILi1EEESB_SB_EEEEENS5_IJNSA_ILi128EEENSA_ILi64EEESE_EEENS_12float_e4m3_tENS5_IJlSB_lEEESH_SI_NS4_8TiledMMAINS4_8MMA_AtomIJNS4_10MMA_TraitsINS4_19SM100_MMA_F8F6F4_SSEJSH_SH_fSE_SF_NS4_17integral_constantINS4_4UMMA5MajorELSP_0EEESQ_NSN_INSO_7ScaleInELSR_0EEESS_EEEEEENS4_6LayoutISC_NS5_IJNSA_ILi0EEESW_SW_EEEEENS5_IJNS4_10UnderscoreESZ_SZ_EEEEENS4_13SM90_TMA_LOADENS4_14ComposedLayoutINS4_7SwizzleILi3ELi4ELi3EEENS4_18smem_ptr_flag_bitsILi8EEENSV_INS5_IJNSA_ILi8EEESE_EEENS5_IJSE_SB_EEEEEEEvNS4_8identityES12_S1C_vS1D_EENS_8epilogue10collective18CollectiveEpilogueINS1F_23Sm100TmaWarpSpecializedILi1ELi1ELi64ELb0ELb0EEEJSG_NS5_IJNSV_ISE_SB_EENSV_ISF_SB_EEEEESH_SI_SH_SI_NS1F_6fusion15FusionCallbacksIS1J_NS1N_17LinearCombinationISH_fSH_fLNS_15FloatRoundStyleE2EEESG_S1M_JEEENS4_5SM1004TMEM4LOAD26SM100_TMEM_LOAD_32dp32b64xES12_NS13_INS14_ILi2ELi4ELi3EEES17_NSV_INS5_IJS18_SF_EEENS5_IJSF_SB_EEEEEEENS4_39AutoVectorizingCopyWithAssumedAlignmentILi128EEENS4_14SM90_TMA_STOREES21_S23_S23_EEEvvEEEEvNT_6ParamsE)
        .other          _ZN7cutlass13device_kernelINS_4gemm6kernel13GemmUniversalIN4cute5tupleIJiiiiEEENS1_10collective13CollectiveMmaINS1_35MainloopSm100TmaUmmaWarpSpecializedILi5ELi2ELi4ENS5_IJNS4_1CILi1EEESB_SB_EEEEENS5_IJNSA_ILi128EEENSA_ILi64EEESE_EEENS_12float_e4m3_tENS5_IJlSB_lEEESH_SI_NS4_8TiledMMAINS4_8MMA_AtomIJNS4_10MMA_TraitsINS4_19SM100_MMA_F8F6F4_SSEJSH_SH_fSE_SF_NS4_17integral_constantINS4_4UMMA5MajorELSP_0EEESQ_NSN_INSO_7ScaleInELSR_0EEESS_EEEEEENS4_6LayoutISC_NS5_IJNSA_ILi0EEESW_SW_EEEEENS5_IJNS4_10UnderscoreESZ_SZ_EEEEENS4_13SM90_TMA_LOADENS4_14ComposedLayoutINS4_7SwizzleILi3ELi4ELi3EEENS4_18smem_ptr_flag_bitsILi8EEENSV_INS5_IJNSA_ILi8EEESE_EEENS5_IJSE_SB_EEEEEEEvNS4_8identityES12_S1C_vS1D_EENS_8epilogue10collective18CollectiveEpilogueINS1F_23Sm100TmaWarpSpecializedILi1ELi1ELi64ELb0ELb0EEEJSG_NS5_IJNSV_ISE_SB_EENSV_ISF_SB_EEEEESH_SI_SH_SI_NS1F_6fusion15FusionCallbacksIS1J_NS1N_17LinearCombinationISH_fSH_fLNS_15FloatRoundStyleE2EEESG_S1M_JEEENS4_5SM1004TMEM4LOAD26SM100_TMEM_LOAD_32dp32b64xES12_NS13_INS14_ILi2ELi4ELi3EEES17_NSV_INS5_IJS18_SF_EEENS5_IJSF_SB_EEEEEEENS4_39AutoVectorizingCopyWithAssumedAlignmentILi128EEENS4_14SM90_TMA_STOREES21_S23_S23_EEEvvEEEEvNT_6ParamsE,@"STO_CUDA_ENTRY STV_DEFAULT"
_ZN7cutlass13device_kernelINS_4gemm6kernel13GemmUniversalIN4cute5tupleIJiiiiEEENS1_10collective13CollectiveMmaINS1_35MainloopSm100TmaUmmaWarpSpecializedILi5ELi2ELi4ENS5_IJNS4_1CILi1EEESB_SB_EEEEENS5_IJNSA_ILi128EEENSA_ILi64EEESE_EEENS_12float_e4m3_tENS5_IJlSB_lEEESH_SI_NS4_8TiledMMAINS4_8MMA_AtomIJNS4_10MMA_TraitsINS4_19SM100_MMA_F8F6F4_SSEJSH_SH_fSE_SF_NS4_17integral_constantINS4_4UMMA5MajorELSP_0EEESQ_NSN_INSO_7ScaleInELSR_0EEESS_EEEEEENS4_6LayoutISC_NS5_IJNSA_ILi0EEESW_SW_EEEEENS5_IJNS4_10UnderscoreESZ_SZ_EEEEENS4_13SM90_TMA_LOADENS4_14ComposedLayoutINS4_7SwizzleILi3ELi4ELi3EEENS4_18smem_ptr_flag_bitsILi8EEENSV_INS5_IJNSA_ILi8EEESE_EEENS5_IJSE_SB_EEEEEEEvNS4_8identityES12_S1C_vS1D_EENS_8epilogue10collective18CollectiveEpilogueINS1F_23Sm100TmaWarpSpecializedILi1ELi1ELi64ELb0ELb0EEEJSG_NS5_IJNSV_ISE_SB_EENSV_ISF_SB_EEEEESH_SI_SH_SI_NS1F_6fusion15FusionCallbacksIS1J_NS1N_17LinearCombinationISH_fSH_fLNS_15FloatRoundStyleE2EEESG_S1M_JEEENS4_5SM1004TMEM4LOAD26SM100_TMEM_LOAD_32dp32b64xES12_NS13_INS14_ILi2ELi4ELi3EEES17_NSV_INS5_IJS18_SF_EEENS5_IJSF_SB_EEEEEEENS4_39AutoVectorizingCopyWithAssumedAlignmentILi128EEENS4_14SM90_TMA_STOREES21_S23_S23_EEEvvEEEEvNT_6ParamsE:
[----:B------:R-:W1:Y:S01]  /*0000*/  LDC R1, c[0x0][0x37c] ;  /* 0x0000df00ff017b82 */ /* 0x000e620000000800 */
[----:B------:R-:W2:Y:S01]  /*0010*/  S2R R166, SR_TID.X ;  /* 0x0000000000a67919 */ /* 0x000ea20000002100 */
[----:B------:R-:W3:Y:S01]  /*0020*/  LDCU.64 UR4, c[0x0][0x890] ;  /* 0x00011200ff0477ac */ /* 0x000ee20008000a00 */
[----:B------:R-:W-:Y:S02]  /*0030*/  PRMT R164, RZ, 0x7610, R164 ;  /* 0x00007610ffa47816 */ /* 0x000fe400000000a4 */
[----:B------:R-:W-:Y:S01]  /*0040*/  ELECT P5, URZ, PT ;  /* 0x0000000000ff782f */ /* 0x000fe200038a0000 */
[----:B------:R-:W4:Y:S01]  /*0050*/  LDCU.64 UR40, c[0x0][0x358] ;  /* 0x00006b00ff2877ac */ /* 0x000f220008000a00 */
[----:B---3--:R-:W-:-:S04]  /*0060*/  UISETP.NE.U32.AND UP0, UPT, UR4, URZ, UPT ;  /* 0x000000ff0400728c */ /* 0x008fc8000bf05070 */
[----:B------:R-:W-:Y:S01]  /*0070*/  UISETP.NE.AND.EX UP0, UPT, UR5, URZ, UPT, UP0 ;  /* 0x000000ff0500728c */ /* 0x000fe2000bf05300 */
[----:B--2---:R-:W-:-:S05]  /*0080*/  SHF.R.U32.HI R169, RZ, 0x5, R166 ;  /* 0x00000005ffa97819 */ /* 0x004fca00000116a6 */
[----:B------:R-:W2:Y:S02]  /*0090*/  SHFL.IDX PT, R0, R169, RZ, 0x1f ;  /* 0x00001fffa9007589 */ /* 0x000ea400000e0000 */
[----:B--2---:R-:W-:Y:S01]  /*00a0*/  R2UR UR8, R0 ;  /* 0x00000000000872ca */ /* 0x004fe200000e0000 */
[----:B-1--4-:R-:W-:-:S14]  /*00b0*/  BRA.U UP0, `(.L_x_0) ;  /* 0x00000001002c7547 */ /* 0x012fdc000b800000 */
[----:B------:R-:W1:Y:S02]  /*00c0*/  LDCU.64 UR6, c[0x0][0x888] ;  /* 0x00011100ff0677ac */ /* 0x000e640008000a00 */
[----:B-1----:R-:W-:-:S04]  /*00d0*/  UISETP.NE.U32.AND UP0, UPT, UR6, URZ, UPT ;  /* 0x000000ff0600728c */ /* 0x002fc8000bf05070 */
[----:B------:R-:W-:-:S09]  /*00e0*/  UISETP.NE.AND.EX UP0, UPT, UR7, URZ, UPT, UP0 ;  /* 0x000000ff0700728c */ /* 0x000fd2000bf05300 */
[----:B------:R-:W-:Y:S05]  /*00f0*/  BRA.U !UP0, `(.L_x_1) ;  /* 0x0000000108107547 */ /* 0x000fea000b800000 */
[----:B------:R-:W1:Y:S02]  /*0100*/  LDC.64 R2, c[0x0][0x888] ;  /* 0x00022200ff027b82 */ /* 0x000e640000000a00 */
[----:B-1----:R1:W5:Y:S01]  /*0110*/  LDG.E R81, desc[UR40][R2.64] ;  /* 0x0000002802517981 */ /* 0x002362000c1e1900 */
[----:B------:R-:W-:Y:S01]  /*0120*/  HFMA2 R164, -RZ, RZ, 0, 5.9604644775390625e-08 ;  /* 0x00000001ffa47431 */ /* 0x000fe200000001ff */
[----:B------:R-:W-:Y:S05]  /*0130*/  BRA `(.L_x_0) ;  /* 0x00000000000c7947 */ /* 0x000fea0003800000 */
.L_x_1:
[----:B------:R-:W1:Y:S01]  /*0140*/  LDCU UR6, c[0x0][0x880] ;  /* 0x00011000ff0677ac */ /* 0x000e620008000800 */
[----:B------:R-:W-:Y:S01]  /*0150*/  HFMA2 R164, -RZ, RZ, 0, 5.9604644775390625e-08 ;  /* 0x00000001ffa47431 */ /* 0x000fe200000001ff */
[----:B-1----:R-:W-:-:S07]  /*0160*/  MOV R81, UR6 ;  /* 0x0000000600517c02 */ /* 0x002fce0008000f00 */
.L_x_0:
[----:B------:R-:W2:Y:S02]  /*0170*/  LDCU.64 UR6, c[0x0][0x8b0] ;  /* 0x00011600ff0677ac */ /* 0x000ea40008000a00 */
[----:B--2---:R-:W-:-:S04]  /*0180*/  UISETP.NE.U32.AND UP0, UPT, UR6, URZ, UPT ;  /* 0x000000ff0600728c */ /* 0x004fc8000bf05070 */
[----:B------:R-:W-:-:S09]  /*0190*/  UISETP.NE.AND.EX UP0, UPT, UR7, URZ, UPT, UP0 ;  /* 0x000000ff0700728c */ /* 0x000fd2000bf05300 */
[----:B------:R-:W-:Y:S05]  /*01a0*/  BRA.U UP0, `(.L_x_2) ;  /* 0x0000000100247547 */ /* 0x000fea000b800000 */
[----:B------:R-:W2:Y:S02]  /*01b0*/  LDCU.64 UR6, c[0x0][0x8a8] ;  /* 0x00011500ff0677ac */ /* 0x000ea40008000a00 */
[----:B--2---:R-:W-:-:S04]  /*01c0*/  UISETP.NE.U32.AND UP0, UPT, UR6, URZ, UPT ;  /* 0x000000ff0600728c */ /* 0x004fc8000bf05070 */
[----:B------:R-:W-:-:S09]  /*01d0*/  UISETP.NE.AND.EX UP0, UPT, UR7, URZ, UPT, UP0 ;  /* 0x000000ff0700728c */ /* 0x000fd2000bf05300 */
[----:B------:R-:W-:Y:S05]  /*01e0*/  BRA.U !UP0, `(.L_x_3) ;  /* 0x00000001080c7547 */ /* 0x000fea000b800000 */
[----:B------:R-:W2:Y:S02]  /*01f0*/  LDC.64 R78, c[0x0][0x8a8] ;  /* 0x00022a00ff4e7b82 */ /* 0x000ea40000000a00 */
[----:B--2---:R2:W5:Y:S01]  /*0200*/  LDG.E R78, desc[UR40][R78.64] ;  /* 0x000000284e4e7981 */ /* 0x004562000c1e1900 */
[----:B------:R-:W-:Y:S05]  /*0210*/  BRA `(.L_x_2) ;  /* 0x0000000000087947 */ /* 0x000fea0003800000 */
.L_x_3:
[----:B------:R-:W2:Y:S02]  /*0220*/  LDCU UR6, c[0x0][0x8a0] ;  /* 0x00011400ff0677ac */ /* 0x000ea40008000800 */
[----:B--2---:R-:W-:Y:S02]  /*0230*/  MOV R78, UR6 ;  /* 0x00000006004e7c02 */ /* 0x004fe40008000f00 */
.L_x_2:
[----:B------:R-:W-:Y:S01]  /*0240*/  IMAD.U32 R0, RZ, RZ, UR8 ;  /* 0x00000008ff007e24 */ /* 0x000fe2000f8e00ff */
[----:B------:R-:W-:Y:S04]  /*0250*/  BSSY.RECONVERGENT B0, `(.L_x_4) ;  /* 0x000000c000007945 */ /* 0x000fe80003800200 */
[C---:B------:R-:W-:Y:S02]  /*0260*/  ISETP.NE.OR P1, PT, R0.reuse, 0x1, !P5 ;  /* 0x000000010000780c */ /* 0x040fe40006f25670 */
[----:B------:R-:W-:-:S11]  /*0270*/  ISETP.NE.OR P0, PT, R0, 0x3, !P5 ;  /* 0x000000030000780c */ /* 0x000fd60006f05670 */
[----:B------:R-:W-:Y:S05]  /*0280*/  @P1 BRA `(.L_x_5) ;  /* 0x0000000000201947 */ /* 0x000fea0003800000 */
[----:B------:R-:W3:Y:S02]  /*0290*/  LDCU.64 UR6, c[0x0][0x348] ;  /* 0x00006900ff0677ac */ /* 0x000ee40008000a00 */
[----:B---3--:R-:W-:Y:S02]  /*02a0*/  UIADD3 UR10, UP1, UPT, UR6, 0x80, URZ ;  /* 0x00000080060a7890 */ /* 0x008fe4000ff3e0ff */
[----:B------:R-:W-:Y:S02]  /*02b0*/  UIADD3 UR6, UP0, UPT, UR6, 0x180, URZ ;  /* 0x0000018006067890 */ /* 0x000fe4000ff1e0ff */
[----:B------:R-:W-:Y:S02]  /*02c0*/  UIADD3.X UR11, UPT, UPT, URZ, UR7, URZ, UP1, !UPT ;  /* 0x00000007ff0b7290 */ /* 0x000fe40008ffe4ff */
[----:B------:R-:W-:-:S07]  /*02d0*/  UIADD3.X UR7, UPT, UPT, URZ, UR7, URZ, UP0, !UPT ;  /* 0x00000007ff077290 */ /* 0x000fce00087fe4ff */
[----:B------:R3:W-:Y:S02]  /*02e0*/  UTMACCTL.PF [UR10] ;  /* 0x000000000a0079b9 */ /* 0x0007e40008040000 */
[----:B------:R3:W-:Y:S02]  /*02f0*/  UTMACCTL.PF [UR6] ;  /* 0x00000000060079b9 */ /* 0x0007e40008040000 */
[----:B---3--:R-:W-:Y:S01]  /*0300*/  NOP ;  /* 0x0000000000007918 */ /* 0x008fe20000000000 */
.L_x_5:
[----:B------:R-:W-:Y:S05]  /*0310*/  BSYNC.RECONVERGENT B0 ;  /* 0x0000000000007941 */ /* 0x000fea0003800200 */
.L_x_4:
[----:B------:R-:W-:Y:S04]  /*0320*/  BSSY.RECONVERGENT B0, `(.L_x_6) ;  /* 0x000000a000007945 */ /* 0x000fe80003800200 */
        /* <DEDUP_REMOVED lines=9> */
.L_x_7:
[----:B------:R-:W-:Y:S05]  /*03c0*/  BSYNC.RECONVERGENT B0 ;  /* 0x0000000000007941 */ /* 0x000fea0003800200 */
.L_x_6:
[----:B------:R-:W3:Y:S01]  /*03d0*/  LDCU.64 UR6, c[0x0][0x888] ;  /* 0x00011100ff0677ac */ /* 0x000ee20008000a00 */
[----:B------:R-:W-:Y:S02]  /*03e0*/  UISETP.EQ.U32.AND UP1, UPT, UR4, URZ, UPT ;  /* 0x000000ff0400728c */ /* 0x000fe4000bf22070 */
[----:B------:R-:W-:Y:S02]  /*03f0*/  UPLOP3.LUT UP2, UPT, UPT, UPT, UPT, 0x80, 0x8 ;  /* 0x000000000008789c */ /* 0x000fe40003f4f070 */
[----:B---3--:R-:W-:-:S04]  /*0400*/  UISETP.NE.U32.AND UP0, UPT, UR6, URZ, UPT ;  /* 0x000000ff0600728c */ /* 0x008fc8000bf05070 */
[----:B------:R-:W-:-:S04]  /*0410*/  UISETP.NE.AND.EX UP0, UPT, UR7, URZ, UPT, UP0 ;  /* 0x000000ff0700728c */ /* 0x000fc8000bf05300 */
[----:B------:R-:W-:-:S04]  /*0420*/  UISETP.EQ.OR.EX UP3, UPT, UR5, URZ, !UP0, UP1 ;  /* 0x000000ff0500728c */ /* 0x000fc8000c762710 */
[----:B------:R-:W-:-:S05]  /*0430*/  UP2UR UR44, UPR, URZ, 0x8 ;  /* 0x00000008ff2c7883 */ /* 0x000fca0008000000 */
[----:B------:R-:W-:Y:S07]  /*0440*/  BRA.U !UP3, `(.L_x_8) ;  /* 0x000000010b207547 */ /* 0x000fee000b800000 */
[----:B------:R-:W-:Y:S01]  /*0450*/  UISETP.NE.U32.AND UP2, UPT, UR4, URZ, UPT ;  /* 0x000000ff0400728c */ /* 0x000fe2000bf45070 */
[----:B-----5:R-:W-:Y:S01]  /*0460*/  FSETP.NEU.AND P0, PT, R81, RZ, PT ;  /* 0x000000ff5100720b */ /* 0x020fe20003f0d000 */
[----:B------:R-:W-:Y:S02]  /*0470*/  USEL UR4, URZ, 0xffffffff, UP0 ;  /* 0xffffffffff047887 */ /* 0x000fe40008000000 */
[----:B------:R-:W-:-:S10]  /*0480*/  UISETP.NE.AND.EX UP2, UPT, UR5, URZ, UPT, UP2 ;  /* 0x000000ff0500728c */ /* 0x000fd4000bf45320 */
[----:B------:R-:W-:Y:S01]  /*0490*/  VOTEU.ANY UP1, P0 ;  /* 0x0000000000ff7886 */ /* 0x000fe20000020100 */
[----:B------:R-:W-:-:S04]  /*04a0*/  @!UP2 USEL UR4, URZ, 0xffffffff, UP1 ;  /* 0xffffffffff04a887 */ /* 0x000fc80008800000 */
[----:B------:R-:W-:-:S04]  /*04b0*/  ULOP3.LUT UR4, UR4, 0x1, URZ, 0xc0, !UPT ;  /* 0x0000000104047892 */ /* 0x000fc8000f8ec0ff */
[----:B------:R-:W-:-:S11]  /*04c0*/  UISETP.NE.U32.AND UP2, UPT, UR4, 0x1, UPT ;  /* 0x000000010400788c */ /* 0x000fd6000bf45070 */
.L_x_8:
[----:B-1----:R-:W1:Y:S01]  /*04d0*/  SHFL.IDX PT, R2, R169, RZ, 0x1f ;  /* 0x00001fffa9027589 */ /* 0x002e6200000e0000 */
[----:B------:R-:W-:-:S04]  /*04e0*/  UISETP.NE.AND UP1, UPT, UR8, 0x2, UPT ;  /* 0x000000020800788c */ /* 0x000fc8000bf25270 */
[----:B------:R-:W-:Y:S01]  /*04f0*/  USEL UR13, URZ, 0x1, UP1 ;  /* 0x00000001ff0d7887 */ /* 0x000fe20008800000 */
[----:B-1----:R-:W-:-:S13]  /*0500*/  ISETP.NE.AND P0, PT, R2, RZ, PT ;  /* 0x000000ff0200720c */ /* 0x002fda0003f05270 */
[----:B------:R-:W-:Y:S05]  /*0510*/  @P0 BRA `(.L_x_9) ;  /* 0x0000000000500947 */ /* 0x000fea0003800000 */
[----:B------:R-:W1:Y:S01]  /*0520*/  S2UR UR5, SR_CgaCtaId ;  /* 0x00000000000579c3 */ /* 0x000e620000008800 */
[----:B------:R-:W-:Y:S01]  /*0530*/  UMOV UR6, 0x400 ;  /* 0x0000040000067882 */ /* 0x000fe20000000000 */
[----:B------:R-:W-:Y:S01]  /*0540*/  UMOV UR4, 0x1 ;  /* 0x0000000100047882 */ /* 0x000fe20000000000 */
[----:B------:R-:W-:Y:S01]  /*0550*/  ELECT P0, URZ, PT ;  /* 0x0000000000ff782f */ /* 0x000fe20003800000 */
[----:B-1----:R-:W-:Y:S02]  /*0560*/  ULEA UR5, UR5, UR6, 0x18 ;  /* 0x0000000605057291 */ /* 0x002fe4000f8ec0ff */
[----:B------:R-:W-:-:S04]  /*0570*/  UIADD3 UR6, UPT, UPT, -UR4, 0x100000, URZ ;  /* 0x0010000004067890 */ /* 0x000fc8000fffe1ff */
[----:B------:R-:W-:Y:S02]  /*0580*/  USHF.L.U32 UR7, UR6, 0xb, URZ ;  /* 0x0000000b06077899 */ /* 0x000fe400080006ff */
[----:B------:R-:W-:Y:S01]  /*0590*/  USHF.L.U32 UR6, UR6, 0x1, URZ ;  /* 0x0000000106067899 */ /* 0x000fe200080006ff */
[----:B------:R-:W1:Y:S11]  /*05a0*/  FENCE.VIEW.ASYNC.S ;  /* 0x00000000000073c6 */ /* 0x000e760000000000 */
[----:B-1----:R1:W3:Y:S01]  /*05b0*/  SYNCS.EXCH.64 URZ, [UR5], UR6 ;  /* 0x0000000605ff75b2 */ /* 0x0022e20008000100 */
[----:B------:R1:W4:Y:S01]  /*05c0*/  SYNCS.EXCH.64 URZ, [UR5+0x28], UR6 ;  /* 0x0000280605ff75b2 */ /* 0x0003220008000100 */
[----:B------:R1:W1:Y:S01]  /*05d0*/  SYNCS.EXCH.64 URZ, [UR5+0x8], UR6 ;  /* 0x0000080605ff75b2 */ /* 0x0002620008000100 */
[----:B------:R1:W1:Y:S01]  /*05e0*/  SYNCS.EXCH.64 URZ, [UR5+0x30], UR6 ;  /* 0x0000300605ff75b2 */ /* 0x0002620008000100 */
[----:B------:R1:W1:Y:S01]  /*05f0*/  SYNCS.EXCH.64 URZ, [UR5+0x10], UR6 ;  /* 0x0000100605ff75b2 */ /* 0x0002620008000100 */
[----:B------:R1:W1:Y:S01]  /*0600*/  SYNCS.EXCH.64 URZ, [UR5+0x38], UR6 ;  /* 0x0000380605ff75b2 */ /* 0x0002620008000100 */
[----:B------:R1:W1:Y:S01]  /*0610*/  SYNCS.EXCH.64 URZ, [UR5+0x18], UR6 ;  /* 0x0000180605ff75b2 */ /* 0x0002620008000100 */
[----:B------:R1:W1:Y:S01]  /*0620*/  SYNCS.EXCH.64 URZ, [UR5+0x40], UR6 ;  /* 0x0000400605ff75b2 */ /* 0x0002620008000100 */
[----:B------:R1:W1:Y:S01]  /*0630*/  SYNCS.EXCH.64 URZ, [UR5+0x20], UR6 ;  /* 0x0000200605ff75b2 */ /* 0x0002620008000100 */
[----:B------:R1:W1:Y:S01]  /*0640*/  SYNCS.EXCH.64 URZ, [UR5+0x48], UR6 ;  /* 0x0000480605ff75b2 */ /* 0x0002620008000100 */
[----:B------:R-:W-:Y:S01]  /*0650*/  NOP ;  /* 0x0000000000007918 */ /* 0x000fe20000000000 */
.L_x_9:
[----:B------:R-:W2:Y:S01]  /*0660*/  SHFL.IDX PT, R2, R169, RZ, 0x1f ;  /* 0x00001fffa9027589 */ /* 0x000ea200000e0000 */
[----:B------:R-:W-:Y:S01]  /*0670*/  NOP ;  /* 0x0000000000007918 */ /* 0x000fe20000000000 */
[----:B--2---:R-:W-:-:S13]  /*0680*/  ISETP.NE.AND P0, PT, R2, 0x1, PT ;  /* 0x000000010200780c */ /* 0x004fda0003f05270 */
[----:B------:R-:W-:Y:S05]  /*0690*/  @P0 BRA `(.L_x_10) ;  /* 0x0000000000400947 */ /* 0x000fea0003800000 */
[----:B-1----:R-:W1:Y:S01]  /*06a0*/  S2UR UR6, SR_CgaCtaId ;  /* 0x00000000000679c3 */ /* 0x002e620000008800 */
[----:B------:R-:W-:Y:S01]  /*06b0*/  UMOV UR7, 0x400 ;  /* 0x0000040000077882 */ /* 0x000fe20000000000 */
[----:B------:R-:W-:Y:S01]  /*06c0*/  UMOV UR5, 0x20 ;  /* 0x0000002000057882 */ /* 0x000fe20000000000 */
[----:B------:R-:W-:Y:S01]  /*06d0*/  UMOV UR4, 0x80 ;  /* 0x0000008000047882 */ /* 0x000fe20000000000 */
[----:B------:R-:W-:-:S04]  /*06e0*/  UIADD3 UR10, UPT, UPT, -UR5, 0x100000, URZ ;  /* 0x00100000050a7890 */ /* 0x000fc8000fffe1ff */
[----:B------:R-:W-:Y:S02]  /*06f0*/  USHF.L.U32 UR11, UR10, 0xb, URZ ;  /* 0x0000000b0a0b7899 */ /* 0x000fe400080006ff */
[----:B------:R-:W-:Y:S02]  /*0700*/  USHF.L.U32 UR10, UR10, 0x1, URZ ;  /* 0x000000010a0a7899 */ /* 0x000fe400080006ff */
[----:B------:R-:W-:-:S04]  /*0710*/  UIADD3 UR4, UPT, UPT, -UR4, 0x100000, URZ ;  /* 0x0010000004047890 */ /* 0x000fc8000fffe1ff */
[----:B------:R-:W-:Y:S02]  /*0720*/  USHF.L.U32 UR5, UR4, 0xb, URZ ;  /* 0x0000000b04057899 */ /* 0x000fe400080006ff */
[----:B------:R-:W-:Y:S01]  /*0730*/  USHF.L.U32 UR4, UR4, 0x1, URZ ;  /* 0x0000000104047899 */ /* 0x000fe200080006ff */
[----:B------:R-:W-:Y:S01]  /*0740*/  ELECT P0, URZ, PT ;  /* 0x0000000000ff782f */ /* 0x000fe20003800000 */
[----:B-1----:R-:W-:Y:S01]  /*0750*/  ULEA UR6, UR6, UR7, 0x18 ;  /* 0x0000000706067291 */ /* 0x002fe2000f8ec0ff */
[----:B------:R-:W1:Y:S11]  /*0760*/  FENCE.VIEW.ASYNC.S ;  /* 0x00000000000073c6 */ /* 0x000e760000000000 */
[----:B-1----:R2:W1:Y:S01]  /*0770*/  SYNCS.EXCH.64 URZ, [UR6+0x50], UR10 ;  /* 0x0000500a06ff75b2 */ /* 0x0024620008000100 */
[----:B------:R2:W1:Y:S02]  /*0780*/  SYNCS.EXCH.64 URZ, [UR6+0x58], UR4 ;  /* 0x0000580406ff75b2 */ /* 0x0004640008000100 */
[----:B--2---:R-:W-:Y:S01]  /*0790*/  NOP ;  /* 0x0000000000007918 */ /* 0x004fe20000000000 */
.L_x_10:
[----:B------:R-:W2:Y:S01]  /*07a0*/  SHFL.IDX PT, R2, R169, RZ, 0x1f ;  /* 0x00001fffa9027589 */ /* 0x000ea200000e0000 */
[----:B------:R-:W-:Y:S01]  /*07b0*/  NOP ;  /* 0x0000000000007918 */ /* 0x000fe20000000000 */
[----:B--2---:R-:W-:-:S13]  /*07c0*/  ISETP.NE.AND P0, PT, R2, 0x3, PT ;  /* 0x000000030200780c */ /* 0x004fda0003f05270 */
[----:B------:R-:W-:Y:S05]  /*07d0*/  @P0 BRA `(.L_x_11) ;  /* 0x0000000000300947 */ /* 0x000fea0003800000 */
[----:B-1----:R-:W1:Y:S01]  /*07e0*/  S2UR UR5, SR_CgaCtaId ;  /* 0x00000000000579c3 */ /* 0x002e620000008800 */
        /* <DEDUP_REMOVED lines=8> */
[----:B-1----:R2:W1:Y:S01]  /*0870*/  SYNCS.EXCH.64 URZ, [UR5+0x60], UR6 ;  /* 0x0000600605ff75b2 */ /* 0x0024620008000100 */
[----:B------:R2:W1:Y:S02]  /*0880*/  SYNCS.EXCH.64 URZ, [UR5+0x68], UR6 ;  /* 0x0000680605ff75b2 */ /* 0x0004640008000100 */
[----:B--2---:R-:W-:Y:S01]  /*0890*/  NOP ;  /* 0x0000000000007918 */ /* 0x004fe20000000000 */
.L_x_11:
[----:B------:R-:W2:Y:S01]  /*08a0*/  SHFL.IDX PT, R2, R169, RZ, 0x1f ;  /* 0x00001fffa9027589 */ /* 0x000ea200000e0000 */
[----:B------:R-:W-:Y:S01]  /*08b0*/  NOP ;  /* 0x0000000000007918 */ /* 0x000fe20000000000 */
[----:B--2---:R-:W-:-:S13]  /*08c0*/  ISETP.NE.AND P0, PT, R2, 0x4, PT ;  /* 0x000000040200780c */ /* 0x004fda0003f05270 */
[----:B------:R-:W-:Y:S05]  /*08d0*/  @P0 BRA `(.L_x_12) ;  /* 0x00000000004c0947 */ /* 0x000fea0003800000 */
[----:B-1----:R-:W1:Y:S01]  /*08e0*/  S2UR UR5, SR_CgaCtaId ;  /* 0x00000000000579c3 */ /* 0x002e620000008800 */
[----:B------:R-:W-:Y:S01]  /*08f0*/  UMOV UR7, 0x100 ;  /* 0x0000010000077882 */ /* 0x000fe20000000000 */
[----:B------:R-:W-:Y:S01]  /*0900*/  UMOV UR6, 0x400 ;  /* 0x0000040000067882 */ /* 0x000fe20000000000 */
[----:B------:R-:W-:Y:S01]  /*0910*/  USEL UR7, UR7, 0xe0, UP2 ;  /* 0x000000e007077887 */ /* 0x000fe20009000000 */
[----:B------:R-:W-:Y:S01]  /*0920*/  UMOV UR4, 0x1 ;  /* 0x0000000100047882 */ /* 0x000fe20000000000 */
[----:B------:R-:W-:Y:S01]  /*0930*/  ELECT P0, URZ, PT ;  /* 0x0000000000ff782f */ /* 0x000fe20003800000 */
[----:B------:R-:W-:-:S04]  /*0940*/  UIADD3 UR10, UPT, UPT, -UR4, 0x100000, URZ ;  /* 0x00100000040a7890 */ /* 0x000fc8000fffe1ff */
[----:B------:R-:W-:Y:S02]  /*0950*/  USHF.L.U32 UR11, UR10, 0xb, URZ ;  /* 0x0000000b0a0b7899 */ /* 0x000fe400080006ff */
[----:B------:R-:W-:Y:S02]  /*0960*/  USHF.L.U32 UR10, UR10, 0x1, URZ ;  /* 0x000000010a0a7899 */ /* 0x000fe400080006ff */
[----:B-1----:R-:W-:Y:S02]  /*0970*/  ULEA UR5, UR5, UR6, 0x18 ;  /* 0x0000000605057291 */ /* 0x002fe4000f8ec0ff */
[----:B------:R-:W-:-:S04]  /*0980*/  UIADD3 UR6, UPT, UPT, -UR7, 0x100000, URZ ;  /* 0x0010000007067890 */ /* 0x000fc8000fffe1ff */
[----:B------:R-:W-:Y:S02]  /*0990*/  USHF.L.U32 UR7, UR6, 0xb, URZ ;  /* 0x0000000b06077899 */ /* 0x000fe400080006ff */
[----:B------:R-:W-:Y:S01]  /*09a0*/  USHF.L.U32 UR6, UR6, 0x1, URZ ;  /* 0x0000000106067899 */ /* 0x000fe200080006ff */
[----:B------:R-:W1:Y:S03]  /*09b0*/  FENCE.VIEW.ASYNC.S ;  /* 0x00000000000073c6 */ /* 0x000e660000000000 */
[----:B-1----:R2:W1:Y:S08]  /*09c0*/  SYNCS.EXCH.64 URZ, [UR5+0x70], UR10 ;  /* 0x0000700a05ff75b2 */ /* 0x0024700008000100 */
[----:B------:R2:W1:Y:S01]  /*09d0*/  SYNCS.EXCH.64 URZ, [UR5+0x80], UR6 ;  /* 0x0000800605ff75b2 */ /* 0x0004620008000100 */
[----:B------:R2:W1:Y:S01]  /*09e0*/  SYNCS.EXCH.64 URZ, [UR5+0x78], UR10 ;  /* 0x0000780a05ff75b2 */ /* 0x0004620008000100 */
[----:B------:R2:W1:Y:S02]  /*09f0*/  SYNCS.EXCH.64 URZ, [UR5+0x88], UR6 ;  /* 0x0000880605ff75b2 */ /* 0x0004640008000100 */
[----:B--2---:R-:W-:Y:S01]  /*0a00*/  NOP ;  /* 0x0000000000007918 */ /* 0x004fe20000000000 */
.L_x_12:
        /* <DEDUP_REMOVED lines=18> */
[----:B------:R2:W1:Y:S01]  /*0b30*/  SYNCS.EXCH.64 URZ, [UR6+0xb0], UR4 ;  /* 0x0000b00406ff75b2 */ /* 0x0004620008000100 */
[----:B------:R2:W1:Y:S01]  /*0b40*/  SYNCS.EXCH.64 URZ, [UR6+0x98], UR10 ;  /* 0x0000980a06ff75b2 */ /* 0x0004620008000100 */
[----:B------:R2:W1:Y:S01]  /*0b50*/  SYNCS.EXCH.64 URZ, [UR6+0xb8], UR4 ;  /* 0x0000b80406ff75b2 */ /* 0x0004620008000100 */
[----:B------:R2:W1:Y:S01]  /*0b60*/  SYNCS.EXCH.64 URZ, [UR6+0xa0], UR10 ;  /* 0x0000a00a06ff75b2 */ /* 0x0004620008000100 */
[----:B------:R2:W1:Y:S01]  /*0b70*/  SYNCS.EXCH.64 URZ, [UR6+0xc0], UR4 ;  /* 0x0000c00406ff75b2 */ /* 0x0004620008000100 */
[----:B------:R2:W1:Y:S01]  /*0b80*/  SYNCS.EXCH.64 URZ, [UR6+0xa8], UR10 ;  /* 0x0000a80a06ff75b2 */ /* 0x0004620008000100 */
[----:B------:R2:W1:Y:S02]  /*0b90*/  SYNCS.EXCH.64 URZ, [UR6+0xc8], UR4 ;  /* 0x0000c80406ff75b2 */ /* 0x0004640008000100 */
[----:B--2---:R-:W-:Y:S01]  /*0ba0*/  NOP ;  /* 0x0000000000007918 */ /* 0x004fe20000000000 */
.L_x_13:
        /* <DEDUP_REMOVED lines=14> */
[----:B------:R2:W1:Y:S01]  /*0c90*/  SYNCS.EXCH.64 URZ, [UR5+0xe0], UR6 ;  /* 0x0000e00605ff75b2 */ /* 0x0004620008000100 */
[----:B------:R2:W1:Y:S01]  /*0ca0*/  SYNCS.EXCH.64 URZ, [UR5+0xd8], UR6 ;  /* 0x0000d80605ff75b2 */ /* 0x0004620008000100 */
[----:B------:R2:W1:Y:S02]  /*0cb0*/  SYNCS.EXCH.64 URZ, [UR5+0xe8], UR6 ;  /* 0x0000e80605ff75b2 */ /* 0x0004640008000100 */
[----:B--2---:R-:W-:Y:S01]  /*0cc0*/  NOP ;  /* 0x0000000000007918 */ /* 0x004fe20000000000 */
.L_x_14:
[----:B-1----:R-:W1:Y:S01]  /*0cd0*/  S2UR UR5, SR_CTAID.X ;  /* 0x00000000000579c3 */ /* 0x002e620000002500 */
[----:B------:R-:W-:-:S05]  /*0ce0*/  CS2R.32 R165, SR_CgaSize ;  /* 0x0000000000a57805 */ /* 0x000fca0000008a00 */
[----:B------:R-:W-:-:S05]  /*0cf0*/  IMAD R165, R165, -0xa0, RZ ;  /* 0xffffff60a5a57824 */ /* 0x000fca00078e02ff */
[----:B------:R-:W-:-:S14]  /*0d00*/  R2UR UR7, R165 ;  /* 0x00000000a50772ca */ /* 0x000fdc00000e0000 */
[----:B------:R-:W2:Y:S01]  /*0d10*/  LDCU UR7, c[0x0][UR7+0x2b0] ;  /* 0x00005600070777ac */ /* 0x000ea20008000800 */
[----:B------:R-:W-:Y:S01]  /*0d20*/  NOP ;  /* 0x0000000000007918 */ /* 0x000fe20000000000 */
[----:B------:R-:W-:-:S05]  /*0d30*/  CS2R.32 R165, SR_CgaSize ;  /* 0x0000000000a57805 */ /* 0x000fca0000008a00 */
[----:B------:R-:W-:-:S05]  /*0d40*/  IMAD R165, R165, -0xa0, RZ ;  /* 0xffffff60a5a57824 */ /* 0x000fca00078e02ff */
[----:B------:R-:W-:-:S14]  /*0d50*/  R2UR UR6, R165 ;  /* 0x00000000a50672ca */ /* 0x000fdc00000e0000 */
[----:B------:R-:W3:Y:S01]  /*0d60*/  LDCU UR6, c[0x0][UR6+0x2b4] ;  /* 0x00005680060677ac */ /* 0x000ee20008000800 */
[----:B------:R-:W4:Y:S08]  /*0d70*/  S2UR UR4, SR_CTAID.Y ;  /* 0x00000000000479c3 */ /* 0x000f300000002600 */
[----:B------:R-:W3:Y:S01]  /*0d80*/  LDC R9, c[0x0][0xb24] ;  /* 0x0002c900ff097b82 */ /* 0x000ee20000000800 */
[----:B-1----:R-:W-:-:S02]  /*0d90*/  I2FP.F32.U32 R5, UR5 ;  /* 0x0000000500057c45 */ /* 0x002fc40008201000 */
[----:B------:R-:W-:-:S05]  /*0da0*/  CS2R.32 R3, SR_CgaSize ;  /* 0x0000000000037805 */ /* 0x000fca0000008a00 */
[----:B------:R-:W-:-:S06]  /*0db0*/  IMAD R3, R3, -0xa0, RZ ;  /* 0xffffff6003037824 */ /* 0x000fcc00078e02ff */
[----:B------:R-:W1:Y:S01]  /*0dc0*/  LDC R3, c[0x0][R3+0x2a0] ;  /* 0x0000a80003037b82 */ /* 0x000e620000000800 */
[----:B------:R-:W-:Y:S01]  /*0dd0*/  MOV R165, UR5 ;  /* 0x0000000500a57c02 */ /* 0x000fe20008000f00 */
[----:B--2---:R-:W-:Y:S01]  /*0de0*/  FMUL R5, R5, UR7 ;  /* 0x0000000705057c20 */ /* 0x004fe20008400000 */
[----:B----4-:R-:W-:Y:S02]  /*0df0*/  I2FP.F32.U32 R4, UR4 ;  /* 0x0000000400047c45 */ /* 0x010fe40008201000 */
[----:B------:R-:W-:-:S05]  /*0e00*/  CS2R.32 R2, SR_CgaSize ;  /* 0x0000000000027805 */ /* 0x000fca0000008a00 */
[----:B------:R-:W-:-:S06]  /*0e10*/  IMAD R2, R2, -0xa0, RZ ;  /* 0xffffff6002027824 */ /* 0x000fcc00078e02ff */
[----:B------:R-:W2:Y:S01]  /*0e20*/  LDC R2, c[0x0][R2+0x2a4] ;  /* 0x0000a90002027b82 */ /* 0x000ea20000000800 */
[----:B------:R-:W4:Y:S01]  /*0e30*/  F2I.U32.TRUNC.NTZ R154, R5 ;  /* 0x00000005009a7305 */ /* 0x000f22000020f000 */
[----:B------:R-:W-:Y:S01]  /*0e40*/  MOV R155, UR4 ;  /* 0x00000004009b7c02 */ /* 0x000fe20008000f00 */
[----:B---3--:R-:W-:-:S05]  /*0e50*/  FMUL R4, R4, UR6 ;  /* 0x0000000604047c20 */ /* 0x008fca0008400000 */
[----:B------:R-:W-:Y:S01]  /*0e60*/  BAR.SYNC.DEFER_BLOCKING 0x0 ;  /* 0x0000000000007b1d */ /* 0x000fe20000010000 */
[----:B------:R-:W-:-:S05]  /*0e70*/  ISETP.GE.AND P0, PT, R9, 0x1, PT ;  /* 0x000000010900780c */ /* 0x000fca0003f06270 */
[----:B------:R-:W3:Y:S02]  /*0e80*/  F2I.U32.TRUNC.NTZ R143, R4 ;  /* 0x00000004008f7305 */ /* 0x000ee4000020f000 */
[----:B------:R-:W2:Y:S01]  /*0e90*/  S2UR UR36, SR_CTAID.Z ;  /* 0x00000000002479c3 */ /* 0x000ea20000002700 */
[----:B----4-:R-:W-:-:S05]  /*0ea0*/  IADD3 R154, PT, PT, -R154, RZ, RZ ;  /* 0x000000ff9a9a7210 */ /* 0x010fca0007ffe1ff */
[----:B-1----:R-:W-:Y:S01]  /*0eb0*/  IMAD R154, R3, R154, UR5 ;  /* 0x00000005039a7e24 */ /* 0x002fe2000f8e029a */
[----:B---3--:R-:W-:-:S05]  /*0ec0*/  IADD3 R143, PT, PT, -R143, RZ, RZ ;  /* 0x000000ff8f8f7210 */ /* 0x008fca0007ffe1ff */
[----:B--2---:R-:W-:Y:S01]  /*0ed0*/  IMAD R143, R2, R143, UR4 ;  /* 0x00000004028f7e24 */ /* 0x004fe2000f8e028f */
[----:B------:R-:W-:Y:S06]  /*0ee0*/  @!P0 BRA `(.L_x_15) ;  /* 0x0000000000b88947 */ /* 0x000fec0003800000 */
[----:B------:R-:W1:Y:S01]  /*0ef0*/  LDC.64 R4, c[0x0][0xb18] ;  /* 0x0002c600ff047b82 */ /* 0x000e620000000a00 */
[----:B------:R-:W-:-:S07]  /*0f00*/  ISETP.NE.AND P0, PT, R9, 0x1, PT ;  /* 0x000000010900780c */ /* 0x000fce0003f05270 */
[----:B------:R-:W2:Y:S08]  /*0f10*/  LDC R10, c[0x0][0xb0c] ;  /* 0x0002c300ff0a7b82 */ /* 0x000eb00000000800 */
[----:B------:R-:W3:Y:S08]  /*0f20*/  LDC R11, c[0x0][0x370] ;  /* 0x0000dc00ff0b7b82 */ /* 0x000ef00000000800 */
[----:B------:R-:W4:Y:S01]  /*0f30*/  LDC R12, c[0x0][0x374] ;  /* 0x0000dd00ff0c7b82 */ /* 0x000f220000000800 */
[----:B-1----:R-:W-:-:S07]  /*0f40*/  ISETP.NE.AND P1, PT, R4, 0x1, PT ;  /* 0x000000010400780c */ /* 0x002fce0003f25270 */
[----:B------:R-:W3:Y:S01]  /*0f50*/  LDC.64 R6, c[0x0][0xb10] ;  /* 0x0002c400ff067b82 */ /* 0x000ee20000000a00 */
[----:B--2---:R-:W-:-:S07]  /*0f60*/  ISETP.NE.AND P2, PT, R10, 0x1, PT ;  /* 0x000000010a00780c */ /* 0x004fce0003f45270 */
[----:B------:R-:W1:Y:S08]  /*0f70*/  LDC R8, c[0x0][0xb20] ;  /* 0x0002c800ff087b82 */ /* 0x000e700000000800 */
[----:B------:R-:W2:Y:S01]  /*0f80*/  LDC.64 R2, c[0x0][0xb28] ;  /* 0x0002ca00ff027b82 */ /* 0x000ea20000000a00 */
[----:B----4-:R-:W-:-:S04]  /*0f90*/  IMAD.HI.U32 R13, R12, R5, RZ ;  /* 0x000000050c0d7227 */ /* 0x010fc800078e00ff */
[----:B------:R-:W-:-:S04]  /*0fa0*/  IMAD.HI.U32 R5, R155, R5, RZ ;  /* 0x000000059b057227 */ /* 0x000fc800078e00ff */
[----:B---3--:R-:W-:-:S04]  /*0fb0*/  IMAD.HI.U32 R14, R11, R6, RZ ;  /* 0x000000060b0e7227 */ /* 0x008fc800078e00ff */
[----:B------:R-:W-:Y:S01]  /*0fc0*/  IMAD.HI.U32 R16, R165, R6, RZ ;  /* 0x00000006a5107227 */ /* 0x000fe200078e00ff */
[-C--:B------:R-:W-:Y:S02]  /*0fd0*/  @P2 SHF.R.U32.HI R11, RZ, R7.reuse, R14 ;  /* 0x00000007ff0b2219 */ /* 0x080fe4000001160e */
[-C--:B-1----:R-:W-:Y:S02]  /*0fe0*/  @P1 SHF.R.U32.HI R12, RZ, R8.reuse, R13 ;  /* 0x00000008ff0c1219 */ /* 0x082fe4000001160d */
[----:B------:R-:W-:Y:S02]  /*0ff0*/  SHF.R.U32.HI R8, RZ, R8, R5 ;  /* 0x00000008ff087219 */ /* 0x000fe40000011605 */
[----:B------:R-:W-:Y:S02]  /*1000*/  SHF.R.U32.HI R16, RZ, R7, R16 ;  /* 0x00000007ff107219 */ /* 0x000fe40000011610 */
[----:B------:R-:W-:Y:S01]  /*1010*/  SEL R5, R155, R8, !P1 ;  /* 0x000000089b057207 */ /* 0x000fe20004800000 */
[----:B--2---:R-:W-:Y:S01]  /*1020*/  IMAD.HI.U32 R14, R12, R2, RZ ;  /* 0x000000020c0e7227 */ /* 0x004fe200078e00ff */
[----:B------:R-:W-:-:S03]  /*1030*/  SEL R7, R165, R16, !P2 ;  /* 0x00000010a5077207 */ /* 0x000fc60005000000 */
[----:B------:R-:W-:Y:S01]  /*1040*/  IMAD.HI.U32 R6, R11, R2, RZ ;  /* 0x000000020b067227 */ /* 0x000fe200078e00ff */
[----:B------:R-:W-:-:S04]  /*1050*/  @P0 SHF.R.U32.HI R12, RZ, R3, R14 ;  /* 0x00000003ff0c0219 */ /* 0x000fc8000001160e */
[----:B------:R-:W-:Y:S01]  /*1060*/  @P0 SHF.R.U32.HI R11, RZ, R3, R6 ;  /* 0x00000003ff0b0219 */ /* 0x000fe20000011606 */
[----:B------:R-:W-:-:S04]  /*1070*/  IMAD R12, R12, R9, RZ ;  /* 0x000000090c0c7224 */ /* 0x000fc800078e02ff */
[----:B------:R-:W-:Y:S01]  /*1080*/  IMAD R6, R11, R9, RZ ;  /* 0x000000090b067224 */ /* 0x000fe200078e02ff */
[----:B------:R-:W-:-:S04]  /*1090*/  ISETP.GE.AND P1, PT, R5, R12, PT ;  /* 0x0000000c0500720c */ /* 0x000fc80003f26270 */
[----:B------:R-:W-:Y:S01]  /*10a0*/  ISETP.GE.OR P1, PT, R7, R6, P1 ;  /* 0x000000060700720c */ /* 0x000fe20000f26670 */
[----:B------:R-:W-:-:S05]  /*10b0*/  IMAD.HI.U32 R6, R5, R2, RZ ;  /* 0x0000000205067227 */ /* 0x000fca00078e00ff */
[----:B------:R-:W-:-:S04]  /*10c0*/  SHF.R.U32.HI R6, RZ, R3, R6 ;  /* 0x00000003ff067219 */ /* 0x000fc80000011606 */
[----:B------:R-:W-:-:S03]  /*10d0*/  SEL R6, R5, R6, !P0 ;  /* 0x0000000605067207 */ /* 0x000fc60004000000 */
[----:B------:R-:W-:Y:S01]  /*10e0*/  @!P1 IMAD.HI.U32 R8, R7, R2, RZ ;  /* 0x0000000207089227 */ /* 0x000fe200078e00ff */
[----:B------:R-:W-:-:S04]  /*10f0*/  IADD3 R2, PT, PT, -R6, RZ, RZ ;  /* 0x000000ff06027210 */ /* 0x000fc80007ffe1ff */
[----:B------:R-:W-:Y:S01]  /*1100*/  @!P1 SHF.R.U32.HI R8, RZ, R3, R8 ;  /* 0x00000003ff089219 */ /* 0x000fe20000011608 */
[----:B------:R-:W-:-:S03]  /*1110*/  IMAD R2, R9, R2, R5 ;  /* 0x0000000209027224 */ /* 0x000fc600078e0205 */
[----:B------:R-:W-:Y:S02]  /*1120*/  @!P1 SEL R3, R7, R8, !P0 ;  /* 0x0000000807039207 */ /* 0x000fe40004000000 */
[----:B------:R-:W-:-:S03]  /*1130*/  IADD3 R8, PT, PT, -R5, RZ, RZ ;  /* 0x000000ff05087210 */ /* 0x000fc60007ffe1ff */
[--C-:B------:R-:W-:Y:S02]  /*1140*/  @!P1 IMAD.IADD R6, R6, 0x1, -R3.reuse ;  /* 0x0000000106069824 */ /* 0x100fe400078e0a03 */
[----:B------:R-:W-:Y:S01]  /*1150*/  @!P1 IMAD R3, R2, R11, R3 ;  /* 0x0000000b02039224 */ /* 0x000fe200078e0203 */
[----:B------:R-:W-:Y:S01]  /*1160*/  IADD3 R2, PT, PT, -R7, RZ, RZ ;  /* 0x000000ff07027210 */ /* 0x000fe20007ffe1ff */
[----:B------:R-:W-:Y:S02]  /*1170*/  @!P1 IMAD R5, R6, R9, R7 ;  /* 0x0000000906059224 */ /* 0x000fe400078e0207 */
[----:B------:R-:W-:Y:S02]  /*1180*/  IMAD R8, R4, R8, R155 ;  /* 0x0000000804087224 */ /* 0x000fe400078e029b */
[----:B------:R-:W-:Y:S02]  /*1190*/  @!P1 IMAD.MOV.U32 R7, RZ, RZ, R3 ;  /* 0x000000ffff079224 */ /* 0x000fe400078e0003 */
[----:B------:R-:W-:-:S02]  /*11a0*/  IMAD R2, R10, R2, R165 ;  /* 0x000000020a027224 */ /* 0x000fc400078e02a5 */
[----:B------:R-:W-:Y:S02]  /*11b0*/  IMAD R155, R5, R4, R8 ;  /* 0x00000004059b7224 */ /* 0x000fe400078e0208 */
[----:B------:R-:W-:Y:S02]  /*11c0*/  IMAD R165, R7, R10, R2 ;  /* 0x0000000a07a57224 */ /* 0x000fe400078e0202 */
.L_x_15:
[----:B------:R-:W1:Y:S01]  /*11d0*/  LDCU UR4, c[0x0][0xb30] ;  /* 0x00016600ff0477ac */ /* 0x000e620008000800 */
[----:B------:R-:W2:Y:S08]  /*11e0*/  S2UR UR37, SR_CgaCtaId ;  /* 0x00000000002579c3 */ /* 0x000eb00000008800 */
[----:B------:R-:W3:Y:S01]  /*11f0*/  LDC R72, c[0x0][0xb24] ;  /* 0x0002c900ff487b82 */ /* 0x000ee20000000800 */
[----:B-1----:R-:W-:-:S09]  /*1200*/  UISETP.NE.AND UP1, UPT, UR4, 0x1, UPT ;  /* 0x000000010400788c */ /* 0x002fd2000bf25270 */
[----:B--2---:R-:W-:Y:S05]  /*1210*/  BRA.U UP1, `(.L_x_16) ;  /* 0x0000000101407547 */ /* 0x004fea000b800000 */
[----:B------:R-:W1:Y:S08]  /*1220*/  LDC.64 R4, c[0x0][0xb10] ;  /* 0x0002c400ff047b82 */ /* 0x000e700000000a00 */
[----:B------:R-:W2:Y:S08]  /*1230*/  LDC.64 R2, c[0x0][0xb18] ;  /* 0x0002c600ff027b82 */ /* 0x000eb00000000a00 */
[----:B------:R-:W4:Y:S08]  /*1240*/  LDC R6, c[0x0][0xb20] ;  /* 0x0002c800ff067b82 */ /* 0x000f300000000800 */
[----:B------:R-:W3:Y:S01]  /*1250*/  LDC R8, c[0x0][0xb0c] ;  /* 0x0002c300ff087b82 */ /* 0x000ee20000000800 */
[----:B-1----:R-:W-:-:S05]  /*1260*/  IMAD.HI.U32 R4, R165, R4, RZ ;  /* 0x00000004a5047227 */ /* 0x002fca00078e00ff */
[----:B------:R-:W-:Y:S01]  /*1270*/  SHF.R.U32.HI R4, RZ, R5, R4 ;  /* 0x00000005ff047219 */ /* 0x000fe20000011604 */
[----:B--2---:R-:W-:Y:S01]  /*1280*/  IMAD.HI.U32 R3, R155, R3, RZ ;  /* 0x000000039b037227 */ /* 0x004fe200078e00ff */
[----:B------:R-:W-:-:S04]  /*1290*/  ISETP.NE.AND P0, PT, R2, 0x1, PT ;  /* 0x000000010200780c */ /* 0x000fc80003f05270 */
[----:B----4-:R-:W-:-:S04]  /*12a0*/  SHF.R.U32.HI R6, RZ, R6, R3 ;  /* 0x00000006ff067219 */ /* 0x010fc80000011603 */
[----:B------:R-:W-:Y:S02]  /*12b0*/  SEL R3, R155, R6, !P0 ;  /* 0x000000069b037207 */ /* 0x000fe40004000000 */
[----:B---3--:R-:W-:-:S04]  /*12c0*/  ISETP.NE.AND P1, PT, R8, 0x1, PT ;  /* 0x000000010800780c */ /* 0x008fc80003f25270 */
[----:B------:R-:W-:-:S05]  /*12d0*/  SEL R4, R165, R4, !P1 ;  /* 0x00000004a5047207 */ /* 0x000fca0004800000 */
[----:B------:R-:W-:Y:S02]  /*12e0*/  IMAD.IADD R5, R3, 0x1, -R4 ;  /* 0x0000000103057824 */ /* 0x000fe400078e0a04 */
[----:B------:R-:W-:Y:S02]  /*12f0*/  IMAD.IADD R3, R4, 0x1, -R3 ;  /* 0x0000000104037824 */ /* 0x000fe400078e0a03 */
[----:B------:R-:W-:Y:S02]  /*1300*/  IMAD R165, R5, R8, R165 ;  /* 0x0000000805a57224 */ /* 0x000fe400078e02a5 */
[----:B------:R-:W-:-:S07]  /*1310*/  IMAD R155, R3, R2, R155 ;  /* 0x00000002039b7224 */ /* 0x000fce00078e029b */
.L_x_16:
[----:B------:R-:W-:Y:S01]  /*1320*/  BAR.SYNC.DEFER_BLOCKING 0x0 ;  /* 0x0000000000007b1d */ /* 0x000fe20000010000 */
[----:B------:R-:W-:Y:S01]  /*1330*/  UISETP.NE.AND UP1, UPT, UR8, 0x2, UPT ;  /* 0x000000020800788c */ /* 0x000fe2000bf25270 */
[----:B------:R-:W-:Y:S02]  /*1340*/  ISETP.NE.OR P5, PT, R0, 0x2, !P5 ;  /* 0x000000020000780c */ /* 0x000fe40006fa5670 */
[----:B------:R-:W-:-:S06]  /*1350*/  LOP3.LUT R2, R166, 0x1f, RZ, 0xc0, !PT ;  /* 0x0000001fa6027812 */ /* 0x000fcc00078ec0ff */
[----:B------:R-:W-:Y:S05]  /*1360*/  BRA.U UP1, `(.L_x_17) ;  /* 0x0000001101807547 */ /* 0x000fea000b800000 */
[----:B------:R-:W1:Y:S01]  /*1370*/  LDCU UR13, c[0x0][0x38c] ;  /* 0x00007180ff0d77ac */ /* 0x000e620008000800 */
[----:B------:R-:W2:Y:S01]  /*1380*/  LDC R9, c[0x0][0x370] ;  /* 0x0000dc00ff097b82 */ /* 0x000ea20000000800 */
[----:B------:R-:W-:Y:S01]  /*1390*/  PLOP3.LUT P1, PT, PT, PT, UP2, 0x80, 0x8 ;  /* 0x000000000008781c */ /* 0x000fe20003f2f028 */
[----:B------:R-:W-:Y:S01]  /*13a0*/  IMAD.MOV.U32 R15, RZ, RZ, 0x1 ;  /* 0x00000001ff0f7424 */ /* 0x000fe200078e00ff */
[----:B------:R-:W-:Y:S01]  /*13b0*/  ISETP.EQ.OR P4, PT, R2, RZ, P5 ;  /* 0x000000ff0200720c */ /* 0x000fe20002f82670 */
[----:B------:R-:W-:Y:S01]  /*13c0*/  IMAD.MOV.U32 R14, RZ, RZ, RZ ;  /* 0x000000ffff0e7224 */ /* 0x000fe200078e00ff */
[----:B------:R-:W-:Y:S02]  /*13d0*/  PLOP3.LUT P1, PT, P1, PT, PT, 0x8, 0x80 ;  /* 0x000000000080781c */ /* 0x000fe40000f2e170 */
[----:B------:R-:W-:Y:S01]  /*13e0*/  CS2R R12, SRZ ;  /* 0x00000000000c7805 */ /* 0x000fe2000001ff00 */
[----:B------:R-:W-:Y:S01]  /*13f0*/  IMAD.MOV.U32 R10, RZ, RZ, 0x1 ;  /* 0x00000001ff0a7424 */ /* 0x000fe200078e00ff */
[----:B------:R-:W4:Y:S01]  /*1400*/  LDC R0, c[0x0][0x374] ;  /* 0x0000dd00ff007b82 */ /* 0x000f220000000800 */
[----:B------:R-:W2:Y:S01]  /*1410*/  LDCU.64 UR22, c[0x0][0x348] ;  /* 0x00006900ff1677ac */ /* 0x000ea20008000a00 */
[----:B------:R-:W-:Y:S01]  /*1420*/  UMOV UR6, URZ ;  /* 0x000000ff00067c82 */ /* 0x000fe20008000000 */
[----:B-1----:R-:W-:-:S04]  /*1430*/  UIADD3 UR5, UPT, UPT, UR13, 0x7f, URZ ;  /* 0x0000007f0d057890 */ /* 0x002fc8000fffe0ff */
[----:B------:R-:W-:-:S04]  /*1440*/  USHF.R.S32.HI UR4, URZ, 0x1f, UR5 ;  /* 0x0000001fff047899 */ /* 0x000fc80008011405 */
[----:B------:R-:W-:-:S04]  /*1450*/  ULEA.HI UR4, UR4, UR5, URZ, 0x7 ;  /* 0x0000000504047291 */ /* 0x000fc8000f8f38ff */
[----:B------:R-:W-:Y:S02]  /*1460*/  USHF.R.S32.HI UR15, URZ, 0x7, UR4 ;  /* 0x00000007ff0f7899 */ /* 0x000fe40008011404 */
[----:B------:R-:W-:Y:S02]  /*1470*/  UIADD3 UR4, UPT, UPT, UR13, -0x1, URZ ;  /* 0xffffffff0d047890 */ /* 0x000fe4000fffe0ff */
[----:B------:R-:W-:Y:S02]  /*1480*/  UISETP.LT.U32.AND UP0, UPT, UR15, 0x5, UPT ;  /* 0x000000050f00788c */ /* 0x000fe4000bf01070 */
[----:B------:R-:W-:Y:S02]  /*1490*/  UISETP.GE.U32.AND UP1, UPT, UR4, -0xff, UPT ;  /* 0xffffff010400788c */ /* 0x000fe4000bf26070 */
[----:B------:R-:W-:Y:S02]  /*14a0*/  USEL UR14, UR15, 0x5, UP0 ;  /* 0x000000050f0e7887 */ /* 0x000fe40008000000 */
[----:B------:R-:W-:-:S02]  /*14b0*/  UIADD3 UR13, UPT, UPT, UR13, 0xfe, URZ ;  /* 0x000000fe0d0d7890 */ /* 0x000fc4000fffe0ff */
[----:B------:R-:W-:Y:S02]  /*14c0*/  UIADD3 UR5, UPT, UPT, UR14, -0x1, URZ ;  /* 0xffffffff0e057890 */ /* 0x000fe4000fffe0ff */
[----:B------:R-:W-:-:S03]  /*14d0*/  UIADD3 UR7, UPT, UPT, UR15, -UR14, URZ ;  /* 0x8000000e0f077290 */ /* 0x000fc6000fffe0ff */
[----:B------:R-:W-:-:S04]  /*14e0*/  @UP1 UIADD3 UR5, UPT, UPT, UR14, URZ, URZ ;  /* 0x000000ff0e051290 */ /* 0x000fc8000fffe0ff */
[----:B--2---:R-:W-:-:S12]  /*14f0*/  UIADD3 UR5, UPT, UPT, UR5, 0x1, URZ ;  /* 0x0000000105057890 */ /* 0x004fd8000fffe0ff */
.L_x_35:
[----:B------:R-:W-:Y:S01]  /*1500*/  UISETP.NE.AND UP0, UPT, UR37, URZ, UPT ;  /* 0x000000ff2500728c */ /* 0x000fe2000bf05270 */
[----:B------:R-:W1:Y:S08]  /*1510*/  S2UR UR37, SR_CgaCtaId ;  /* 0x00000000002579c3 */ /* 0x000e700000008800 */
[----:B------:R-:W-:Y:S05]  /*1520*/  BRA.U UP0, `(.L_x_18) ;  /* 0x0000000100347547 */ /* 0x000fea000b800000 */
[----:B------:R-:W2:Y:S01]  /*1530*/  S2R R2, SR_CgaCtaId ;  /* 0x0000000000027919 */ /* 0x000ea20000008800 */
[----:B------:R-:W-:-:S04]  /*1540*/  MOV R3, 0x400 ;  /* 0x0000040000037802 */ /* 0x000fc80000000f00 */
[----:B--2---:R-:W-:Y:S02]  /*1550*/  LEA R3, R2, R3, 0x18 ;  /* 0x0000000302037211 */ /* 0x004fe400078ec0ff */
[----:B------:R-:W-:-:S03]  /*1560*/  SHF.L.U32 R2, R10, 0x1f, RZ ;  /* 0x0000001f0a027819 */ /* 0x000fc600000006ff */
[----:B------:R-:W-:-:S04]  /*1570*/  IMAD R3, R12, 0x8, R3 ;  /* 0x000000080c037824 */ /* 0x000fc800078e0203 */
[----:B------:R-:W2:Y:S02]  /*1580*/  SYNCS.PHASECHK.TRANS64.TRYWAIT P0, [R3+URZ+0xe0], R2 ;  /* 0x0000e002030075a7 */ /* 0x000ea400080011ff */
[----:B--2---:R-:W-:Y:S05]  /*1590*/  @!P0 BRA `(.L_x_19) ;  /* 0x0000005400148947 */ /* 0x004fea0003800000 */
.L_x_96:
[----:B------:R-:W-:Y:S01]  /*15a0*/  VIADD R12, R12, 0x1 ;  /* 0x000000010c0c7836 */ /* 0x000fe20000000000 */
[----:B------:R2:W-:Y:S04]  /*15b0*/  SYNCS.ARRIVE.TRANS64.A1T0 RZ, [R3+URZ+0xd0], RZ ;  /* 0x0000d0ff03ff79a7 */ /* 0x0005e800081000ff */
[----:B------:R-:W-:-:S04]  /*15c0*/  ISETP.NE.AND P0, PT, R12, 0x2, PT ;  /* 0x000000020c00780c */ /* 0x000fc80003f05270 */
[----:B------:R-:W-:Y:S02]  /*15d0*/  SEL R12, R12, RZ, P0 ;  /* 0x000000ff0c0c7207 */ /* 0x000fe40000000000 */
[----:B--2---:R-:W-:-:S04]  /*15e0*/  SEL R3, RZ, 0x1, P0 ;  /* 0x00000001ff037807 */ /* 0x004fc80000000000 */
[----:B------:R-:W-:-:S07]  /*15f0*/  LOP3.LUT R10, R10, R3, RZ, 0x3c, !PT ;  /* 0x000000030a0a7212 */ /* 0x000fce00078e3cff */
.L_x_18:
[----:B------:R-:W-:Y:S01]  /*1600*/  UMOV UR4, 0x400 ;  /* 0x0000040000047882 */ /* 0x000fe20000000000 */
[----:B------:R-:W-:Y:S01]  /*1610*/  SHF.L.U32 R2, R15, 0x1f, RZ ;  /* 0x0000001f0f027819 */ /* 0x000fe200000006ff */
[----:B-1----:R-:W-:Y:S01]  /*1620*/  ULEA UR4, UR37, UR4, 0x18 ;  /* 0x0000000425047291 */ /* 0x002fe2000f8ec0ff */
[----:B------:R-:W-:Y:S01]  /*1630*/  R2UR UR35, R165 ;  /* 0x00000000a52372ca */ /* 0x000fe200000e0000 */
[----:B------:R-:W-:Y:S01]  /*1640*/  UISETP.GE.U32.AND UP0, UPT, UR13, 0xff, UPT ;  /* 0x000000ff0d00788c */ /* 0x000fe2000bf06070 */
[----:B------:R-:W-:Y:S01]  /*1650*/  R2UR UR11, R155 ;  /* 0x000000009b0b72ca */ /* 0x000fe200000e0000 */
[----:B------:R-:W-:Y:S01]  /*1660*/  ULEA UR8, UR6, UR4, 0x3 ;  /* 0x0000000406087291 */ /* 0x000fe2000f8e18ff */
[----:B------:R-:W-:-:S08]  /*1670*/  UMOV UR24, URZ ;  /* 0x000000ff00187c82 */ /* 0x000fd00008000000 */
[----:B------:R1:W2:Y:S01]  /*1680*/  SYNCS.PHASECHK.TRANS64.TRYWAIT P0, [UR8+0x28], R2 ;  /* 0x00002802ff0075a7 */ /* 0x0002a20008001108 */
[----:B------:R-:W-:Y:S02]  /*1690*/  USHF.L.U32 UR35, UR35, 0x7, URZ ;  /* 0x0000000723237899 */ /* 0x000fe400080006ff */
[----:B------:R-:W-:Y:S01]  /*16a0*/  USHF.L.U32 UR11, UR11, 0x6, URZ ;  /* 0x000000060b0b7899 */ /* 0x000fe200080006ff */
[----:B------:R-:W-:Y:S11]  /*16b0*/  BRA.U !UP0, `(.L_x_20) ;  /* 0x0000000108a87547 */ /* 0x000ff6000b800000 */
[----:B------:R-:W-:Y:S01]  /*16c0*/  UMOV UR16, URZ ;  /* 0x000000ff00107c82 */ /* 0x000fe20008000000 */
[----:B------:R-:W-:-:S05]  /*16d0*/  UMOV UR17, UR6 ;  /* 0x0000000600117c82 */ /* 0x000fca0008000000 */
.L_x_25:
[----:B-1----:R-:W-:Y:S01]  /*16e0*/  ULEA UR33, UR17, UR4, 0x3 ;  /* 0x0000000411217291 */ /* 0x002fe2000f8e18ff */
[----:B--2---:R-:W-:Y:S01]  /*16f0*/  @!P5 MOV R3, 0x6000 ;  /* 0x000060000003d802 */ /* 0x004fe20000000f00 */
[----:B--2---:R-:W-:Y:S10]  /*1700*/  @P0 BRA `(.L_x_21) ;  /* 0x00000000000c0947 */ /* 0x004ff40003800000 */
[----:B------:R-:W-:-:S04]  /*1710*/  SHF.L.U32 R5, R15, 0x1f, RZ ;  /* 0x0000001f0f057819 */ /* 0x000fc800000006ff */
[----:B------:R-:W2:Y:S02]  /*1720*/  SYNCS.PHASECHK.TRANS64.TRYWAIT P0, [UR33+0x28], R5 ;  /* 0x00002805ff0075a7 */ /* 0x000ea40008001121 */
[----:B--2---:R-:W-:Y:S05]  /*1730*/  @!P0 BRA `(.L_x_22) ;  /* 0x0000005000c08947 */ /* 0x004fea0003800000 */
.L_x_21:
[----:B------:R2:W-:Y:S01]  /*1740*/  @!P5 SYNCS.ARRIVE.TRANS64 RZ, [UR33], R3 ;  /* 0x00000003ffffd9a7 */ /* 0x0005e20008000021 */
[----:B------:R-:W-:Y:S04]  /*1750*/  BSSY.RECONVERGENT B0, `(.L_x_23) ;  /* 0x0000003000007945 */ /* 0x000fe80003800200 */
[----:B------:R-:W-:Y:S05]  /*1760*/  @P4 BRA `(.L_x_24) ;  /* 0x0000000000044947 */ /* 0x000fea0003800000 */
[----:B------:R-:W-:Y:S05]  /*1770*/  BPT.TRAP 0x1 ;  /* 0x000000040000795c */ /* 0x000fea0000300000 */
.L_x_24:
[----:B------:R-:W-:Y:S05]  /*1780*/  BSYNC.RECONVERGENT B0 ;  /* 0x0000000000007941 */ /* 0x000fea0003800200 */
.L_x_23:
[----:B------:R-:W-:Y:S02]  /*1790*/  UIADD3 UR6, UPT, UPT, UR17, 0x1, URZ ;  /* 0x0000000111067890 */ /* 0x000fe4000fffe0ff */
[----:B------:R-:W-:Y:S02]  /*17a0*/  ULEA UR32, UR17, UR4, 0xe ;  /* 0x0000000411207291 */ /* 0x000fe4000f8e70ff */
[----:B------:R-:W-:Y:S02]  /*17b0*/  UISETP.NE.AND UP0, UPT, UR6, 0x5, UPT ;  /* 0x000000050600788c */ /* 0x000fe4000bf05270 */
[----:B------:R-:W-:Y:S02]  /*17c0*/  UIADD3 UR26, UP1, UPT, UR22, 0x80, URZ ;  /* 0x00000080161a7890 */ /* 0x000fe4000ff3e0ff */
[----:B------:R-:W-:Y:S02]  /*17d0*/  USEL UR9, URZ, 0x1, UP0 ;  /* 0x00000001ff097887 */ /* 0x000fe40008000000 */
[----:B------:R-:W-:-:S02]  /*17e0*/  USEL UR6, UR6, URZ, UP0 ;  /* 0x000000ff06067287 */ /* 0x000fc40008000000 */
[----:B------:R-:W-:Y:S02]  /*17f0*/  UIADD3 UR20, UP0, UPT, UR22, 0x180, URZ ;  /* 0x0000018016147890 */ /* 0x000fe4000ff1e0ff */
[----:B------:R-:W-:Y:S01]  /*1800*/  ULEA UR8, UR6, UR4, 0x3 ;  /* 0x0000000406087291 */ /* 0x000fe2000f8e18ff */
[----:B------:R-:W-:Y:S01]  /*1810*/  LOP3.LUT R15, R15, UR9, RZ, 0x3c, !PT ;  /* 0x000000090f0f7c12 */ /* 0x000fe2000f8e3cff */
[----:B------:R-:W-:Y:S02]  /*1820*/  USHF.L.U32 UR34, UR16, 0x7, URZ ;  /* 0x0000000710227899 */ /* 0x000fe400080006ff */
[----:B------:R-:W-:Y:S01]  /*1830*/  UIADD3.X UR27, UPT, UPT, URZ, UR23, URZ, UP1, !UPT ;  /* 0x00000017ff1b7290 */ /* 0x000fe20008ffe4ff */
[----:B-1----:R-:W-:Y:S01]  /*1840*/  SHF.L.U32 R2, R15, 0x1f, RZ ;  /* 0x0000001f0f027819 */ /* 0x002fe200000006ff */
[----:B------:R-:W-:Y:S02]  /*1850*/  UIADD3 UR32, UPT, UPT, UR32, 0x4400, URZ ;  /* 0x0000440020207890 */ /* 0x000fe4000fffe0ff */
[----:B------:R-:W-:Y:S01]  /*1860*/  UIADD3.X UR21, UPT, UPT, URZ, UR23, URZ, UP0, !UPT ;  /* 0x00000017ff157290 */ /* 0x000fe200087fe4ff */
[----:B------:R1:W1:Y:S01]  /*1870*/  SYNCS.PHASECHK.TRANS64.TRYWAIT P0, [UR8+0x28], R2 ;  /* 0x00002802ff0075a7 */ /* 0x0002620008001108 */
[----:B------:R-:W-:Y:S01]  /*1880*/  ULEA UR8, UR17, UR4, 0xd ;  /* 0x0000000411087291 */ /* 0x000fe2000f8e68ff */
[----:B------:R-:W-:Y:S01]  /*1890*/  UMOV UR18, 0x0 ;  /* 0x0000000000127882 */ /* 0x000fe20000000000 */
[----:B------:R-:W-:-:S02]  /*18a0*/  UMOV UR19, 0x10000000 ;  /* 0x1000000000137882 */ /* 0x000fc40000000000 */
[----:B------:R-:W-:Y:S01]  /*18b0*/  UIADD3 UR8, UPT, UPT, UR8, 0x18400, URZ ;  /* 0x0001840008087890 */ /* 0x000fe2000fffe0ff */
[----:B------:R1:W-:Y:S01]  /*18c0*/  UTMALDG.3D [UR32], [UR26], desc[UR18] ;  /* 0x000012201a0075b4 */ /* 0x0003e20008011000 */
[----:B------:R-:W-:Y:S01]  /*18d0*/  UMOV UR12, UR36 ;  /* 0x00000024000c7c82 */ /* 0x000fe20008000000 */
[----:B------:R-:W-:Y:S01]  /*18e0*/  UMOV UR9, UR33 ;  /* 0x0000002100097c82 */ /* 0x000fe20008000000 */
[----:B------:R-:W-:Y:S01]  /*18f0*/  UMOV UR10, UR34 ;  /* 0x00000022000a7c82 */ /* 0x000fe20008000000 */
[----:B------:R-:W-:Y:S01]  /*1900*/  UIADD3 UR16, UPT, UPT, UR16, 0x1, URZ ;  /* 0x0000000110107890 */ /* 0x000fe2000fffe0ff */
[----:B------:R-:W-:Y:S01]  /*1910*/  UMOV UR24, UR5 ;  /* 0x0000000500187c82 */ /* 0x000fe20008000000 */
[----:B------:R-:W-:Y:S02]  /*1920*/  UMOV UR17, UR6 ;  /* 0x0000000600117c82 */ /* 0x000fe40008000000 */
[----:B------:R1:W-:Y:S01]  /*1930*/  UTMALDG.3D [UR8], [UR20], desc[UR18] ;  /* 0x00001208140075b4 */ /* 0x0003e20008011000 */
[----:B------:R-:W-:-:S09]  /*1940*/  UISETP.NE.AND UP0, UPT, UR16, UR5, UPT ;  /* 0x000000051000728c */ /* 0x000fd2000bf05270 */
[----:B------:R-:W-:Y:S05]  /*1950*/  BRA.U UP0, `(.L_x_25) ;  /* 0xfffffffd00607547 */ /* 0x000fea000b83ffff */
.L_x_20:
[----:B-1----:R-:W-:Y:S01]  /*1960*/  ULEA UR8, UR6, UR4, 0x3 ;  /* 0x0000000406087291 */ /* 0x002fe2000f8e18ff */
[----:B------:R-:W-:Y:S01]  /*1970*/  SHF.L.U32 R2, R15, 0x1f, RZ ;  /* 0x0000001f0f027819 */ /* 0x000fe200000006ff */
[----:B------:R-:W-:Y:S01]  /*1980*/  @!P1 SYNCS.ARRIVE.TRANS64.A1T0 RZ, [UR4+0x68], RZ ;  /* 0x000068ffffff99a7 */ /* 0x000fe20008100004 */
[----:B------:R-:W-:-:S06]  /*1990*/  UISETP.GT.AND UP0, UPT, UR15, UR14, UPT ;  /* 0x0000000e0f00728c */ /* 0x000fcc000bf04270 */
[----:B--2---:R1:W2:Y:S03]  /*19a0*/  SYNCS.PHASECHK.TRANS64.TRYWAIT P0, [UR8+0x28], R2 ;  /* 0x00002802ff0075a7 */ /* 0x0042a60008001108 */
[----:B------:R-:W-:Y:S05]  /*19b0*/  BRA.U !UP0, `(.L_x_26) ;  /* 0x0000000108ac7547 */ /* 0x000fea000b800000 */
[----:B------:R-:W-:Y:S01]  /*19c0*/  UIADD3 UR21, UPT, UPT, UR7, UR24, URZ ;  /* 0x0000001807157290 */ /* 0x000fe2000fffe0ff */
[----:B------:R-:W-:-:S11]  /*19d0*/  UMOV UR25, UR6 ;  /* 0x0000000600197c82 */ /* 0x000fd60008000000 */
.L_x_31:
[----:B-1----:R-:W-:Y:S01]  /*19e0*/  ULEA UR17, UR25, UR4, 0x3 ;  /* 0x0000000419117291 */ /* 0x002fe2000f8e18ff */
[----:B--2---:R-:W-:Y:S01]  /*19f0*/  @!P5 MOV R3, 0x6000 ;  /* 0x000060000003d802 */ /* 0x004fe20000000f00 */
[----:B--2---:R-:W-:Y:S10]  /*1a00*/  @P0 BRA `(.L_x_27) ;  /* 0x00000000000c0947 */ /* 0x004ff40003800000 */
[----:B------:R-:W-:-:S04]  /*1a10*/  SHF.L.U32 R5, R15, 0x1f, RZ ;  /* 0x0000001f0f057819 */ /* 0x000fc800000006ff */
[----:B------:R-:W2:Y:S02]  /*1a20*/  SYNCS.PHASECHK.TRANS64.TRYWAIT P0, [UR17+0x28], R5 ;  /* 0x00002805ff0075a7 */ /* 0x000ea40008001111 */
[----:B--2---:R-:W-:Y:S05]  /*1a30*/  @!P0 BRA `(.L_x_28) ;  /* 0x0000005000188947 */ /* 0x004fea0003800000 */
.L_x_27:
[----:B------:R2:W-:Y:S01]  /*1a40*/  @!P5 SYNCS.ARRIVE.TRANS64 RZ, [UR17], R3 ;  /* 0x00000003ffffd9a7 */ /* 0x0005e20008000011 */
[----:B------:R-:W-:Y:S04]  /*1a50*/  BSSY.RECONVERGENT B0, `(.L_x_29) ;  /* 0x0000003000007945 */ /* 0x000fe80003800200 */
[----:B------:R-:W-:Y:S05]  /*1a60*/  @P4 BRA `(.L_x_30) ;  /* 0x0000000000044947 */ /* 0x000fea0003800000 */
[----:B------:R-:W-:Y:S05]  /*1a70*/  BPT.TRAP 0x1 ;  /* 0x000000040000795c */ /* 0x000fea0000300000 */
.L_x_30:
[----:B------:R-:W-:Y:S05]  /*1a80*/  BSYNC.RECONVERGENT B0 ;  /* 0x0000000000007941 */ /* 0x000fea0003800200 */
.L_x_29:
        /* <DEDUP_REMOVED lines=10> */
[----:B------:R-:W-:Y:S01]  /*1b30*/  UIADD3 UR16, UPT, UPT, UR16, 0x4400, URZ ;  /* 0x0000440010107890 */ /* 0x000fe2000fffe0ff */
[----:B-1----:R-:W-:Y:S01]  /*1b40*/  SHF.L.U32 R2, R15, 0x1f, RZ ;  /* 0x0000001f0f027819 */ /* 0x002fe200000006ff */
[----:B------:R-:W-:Y:S02]  /*1b50*/  UIADD3.X UR31, UPT, UPT, URZ, UR23, URZ, UP1, !UPT ;  /* 0x00000017ff1f7290 */ /* 0x000fe40008ffe4ff */
[----:B------:R-:W-:Y:S01]  /*1b60*/  UIADD3.X UR29, UPT, UPT, URZ, UR23, URZ, UP0, !UPT ;  /* 0x00000017ff1d7290 */ /* 0x000fe200087fe4ff */
[----:B------:R1:W1:Y:S01]  /*1b70*/  SYNCS.PHASECHK.TRANS64.TRYWAIT P0, [UR8+0x28], R2 ;  /* 0x00002802ff0075a7 */ /* 0x0002620008001108 */
[----:B------:R-:W-:Y:S01]  /*1b80*/  ULEA UR8, UR25, UR4, 0xd ;  /* 0x0000000419087291 */ /* 0x000fe2000f8e68ff */
[----:B------:R-:W-:Y:S01]  /*1b90*/  UMOV UR26, 0x0 ;  /* 0x00000000001a7882 */ /* 0x000fe20000000000 */
[----:B------:R-:W-:-:S02]  /*1ba0*/  UMOV UR27, 0x10000000 ;  /* 0x10000000001b7882 */ /* 0x000fc40000000000 */
[----:B------:R-:W-:Y:S01]  /*1bb0*/  UIADD3 UR8, UPT, UPT, UR8, 0x18400, URZ ;  /* 0x0001840008087890 */ /* 0x000fe2000fffe0ff */
[----:B------:R-:W-:Y:S01]  /*1bc0*/  UMOV UR19, UR35 ;  /* 0x0000002300137c82 */ /* 0x000fe20008000000 */
[----:B------:R-:W-:Y:S01]  /*1bd0*/  UMOV UR20, UR36 ;  /* 0x0000002400147c82 */ /* 0x000fe20008000000 */
[----:B------:R-:W-:Y:S01]  /*1be0*/  UMOV UR12, UR36 ;  /* 0x00000024000c7c82 */ /* 0x000fe20008000000 */
[----:B------:R-:W-:Y:S01]  /*1bf0*/  UMOV UR9, UR17 ;  /* 0x0000001100097c82 */ /* 0x000fe20008000000 */
[----:B------:R-:W-:Y:S01]  /*1c00*/  UMOV UR10, UR18 ;  /* 0x00000012000a7c82 */ /* 0x000fe20008000000 */
[----:B------:R1:W-:Y:S01]  /*1c10*/  UTMALDG.3D [UR16], [UR30], desc[UR26] ;  /* 0x00001a101e0075b4 */ /* 0x0003e20008011000 */
[----:B------:R-:W-:Y:S01]  /*1c20*/  UIADD3 UR24, UPT, UPT, UR24, 0x1, URZ ;  /* 0x0000000118187890 */ /* 0x000fe2000fffe0ff */
[----:B------:R-:W-:-:S03]  /*1c30*/  UMOV UR25, UR6 ;  /* 0x0000000600197c82 */ /* 0x000fc60008000000 */
[----:B------:R-:W-:Y:S01]  /*1c40*/  UISETP.NE.AND UP0, UPT, UR24, UR21, UPT ;  /* 0x000000151800728c */ /* 0x000fe2000bf05270 */
[----:B------:R1:W-:Y:S08]  /*1c50*/  UTMALDG.3D [UR8], [UR28], desc[UR26] ;  /* 0x00001a081c0075b4 */ /* 0x0003f00008011000 */
[----:B------:R-:W-:Y:S05]  /*1c60*/  BRA.U UP0, `(.L_x_31) ;  /* 0xfffffffd005c7547 */ /* 0x000fea000b83ffff */
.L_x_26:
[C---:B-1----:R-:W-:Y:S01]  /*1c70*/  LEA R2, R14.reuse, UR4, 0x3 ;  /* 0x000000040e027c11 */ /* 0x042fe2000f8e18ff */
[----:B------:R-:W-:Y:S01]  /*1c80*/  NOP ;  /* 0x0000000000007918 */ /* 0x000fe20000000000 */
[----:B--2---:R-:W-:Y:S02]  /*1c90*/  SHF.L.U32 R3, R13, 0x1f, RZ ;  /* 0x0000001f0d037819 */ /* 0x004fe400000006ff */
[----:B------:R-:W-:Y:S02]  /*1ca0*/  LEA R4, R14, UR4, 0x4 ;  /* 0x000000040e047c11 */ /* 0x000fe4000f8e20ff */
[----:B------:R-:W1:Y:S02]  /*1cb0*/  SYNCS.PHASECHK.TRANS64.TRYWAIT P0, [R2+URZ+0x70], R3 ;  /* 0x00007003020075a7 */ /* 0x000e6400080011ff */
[----:B-1----:R-:W-:Y:S05]  /*1cc0*/  @!P0 BRA `(.L_x_32) ;  /* 0x0000004c008c8947 */ /* 0x002fea0003800000 */
.L_x_99:
[----:B------:R-:W2:Y:S01]  /*1cd0*/  LDS.128 R4, [R4+0x100] ;  /* 0x0001000004047984 */ /* 0x000ea20000000c00 */
[----:B---3--:R-:W-:Y:S01]  /*1ce0*/  ISETP.GE.AND P0, PT, R72, 0x1, PT ;  /* 0x000000014800780c */ /* 0x008fe20003f06270 */
[----:B-1----:R-:W-:Y:S01]  /*1cf0*/  VIADD R2, R2, 0x80 ;  /* 0x0000008002027836 */ /* 0x002fe20000000000 */
[----:B------:R-:W-:Y:S01]  /*1d00*/  @!PT LDS RZ, [RZ] ;  /* 0x00000000fffff984 */ /* 0x000fe20000000800 */
[----:B------:R-:W-:Y:S01]  /*1d10*/  @!PT LDS RZ, [RZ] ;  /* 0x00000000fffff984 */ /* 0x000fe20000000800 */
[----:B------:R-:W-:Y:S01]  /*1d20*/  @!PT LDS RZ, [RZ] ;  /* 0x00000000fffff984 */ /* 0x000fe20000000800 */
[----:B------:R-:W-:Y:S01]  /*1d30*/  @!PT LDS RZ, [RZ] ;  /* 0x00000000fffff984 */ /* 0x000fe20000000800 */
[----:B------:R1:W-:Y:S06]  /*1d40*/  MEMBAR.ALL.CTA ;  /* 0x0000000000007992 */ /* 0x0003ec0000008000 */
[----:B-1----:R-:W1:Y:S01]  /*1d50*/  FENCE.VIEW.ASYNC.S ;  /* 0x00000000000073c6 */ /* 0x002e620000000000 */
[----:B------:R-:W-:-:S04]  /*1d60*/  PRMT R2, RZ, 0x654, R2 ;  /* 0x00000654ff027816 */ /* 0x000fc80000000002 */
[----:B-1----:R1:W-:Y:S01]  /*1d70*/  SYNCS.ARRIVE.TRANS64.RED.A1T0 RZ, [R2+URZ], RZ ;  /* 0x000000ff02ff79a7 */ /* 0x0023e200081004ff */
[----:B--2---:R-:W-:-:S13]  /*1d80*/  LOP3.LUT P2, RZ, R6, 0x1, RZ, 0xc0, !PT ;  /* 0x0000000106ff7812 */ /* 0x004fda000784c0ff */
[----:B------:R-:W-:Y:S01]  /*1d90*/  @P2 SHF.R.U32.HI R3, RZ, 0x10, R5 ;  /* 0x00000010ff032819 */ /* 0x000fe20000011605 */
[----:B------:R-:W-:Y:S01]  /*1da0*/  VOTEU.ANY UP0, P2 ;  /* 0x0000000000ff7886 */ /* 0x000fe20001000100 */
[----:B------:R-:W-:Y:S02]  /*1db0*/  @P2 MOV R11, R4 ;  /* 0x00000004000b2202 */ /* 0x000fe40000000f00 */
[----:B------:R-:W-:Y:S02]  /*1dc0*/  @P2 R2UR.BROADCAST UR8, R3 ;  /* 0x00000000030822ca */ /* 0x000fe400008e0000 */
[----:B------:R-:W-:-:S11]  /*1dd0*/  @P2 LOP3.LUT R8, R5, 0xffff, RZ, 0xc0, !PT ;  /* 0x0000ffff05082812 */ /* 0x000fd600078ec0ff */
[----:B------:R-:W-:Y:S01]  /*1de0*/  @UP0 UMOV UR36, UR8 ;  /* 0x0000000800240c82 */ /* 0x000fe20008000000 */
[----:B-1----:R-:W-:Y:S05]  /*1df0*/  @!P0 BRA `(.L_x_33) ;  /* 0x0000000000b88947 */ /* 0x002fea0003800000 */
[----:B------:R-:W4:Y:S01]  /*1e00*/  LDC.64 R4, c[0x0][0xb18] ;  /* 0x0002c600ff047b82 */ /* 0x000f220000000a00 */
[----:B------:R-:W-:-:S07]  /*1e10*/  ISETP.NE.AND P3, PT, R72, 0x1, PT ;  /* 0x000000014800780c */ /* 0x000fce0003f65270 */
[----:B------:R-:W1:Y:S08]  /*1e20*/  LDC.64 R6, c[0x0][0xb10] ;  /* 0x0002c400ff067b82 */ /* 0x000e700000000a00 */
[----:B------:R-:W2:Y:S08]  /*1e30*/  LDC R16, c[0x0][0xb20] ;  /* 0x0002c800ff107b82 */ /* 0x000eb00000000800 */
[----:B------:R-:W3:Y:S01]  /*1e40*/  LDC R18, c[0x0][0xb0c] ;  /* 0x0002c300ff127b82 */ /* 0x000ee20000000800 */
[----:B----4-:R-:W-:Y:S01]  /*1e50*/  IMAD.HI.U32 R17, R0, R5, RZ ;  /* 0x0000000500117227 */ /* 0x010fe200078e00ff */
[----:B------:R-:W-:-:S03]  /*1e60*/  ISETP.NE.AND P0, PT, R4, 0x1, PT ;  /* 0x000000010400780c */ /* 0x000fc60003f05270 */
[----:B------:R-:W-:-:S03]  /*1e70*/  IMAD.HI.U32 R5, R8, R5, RZ ;  /* 0x0000000508057227 */ /* 0x000fc600078e00ff */
[----:B------:R-:W4:Y:S01]  /*1e80*/  LDC.64 R2, c[0x0][0xb28] ;  /* 0x0002ca00ff027b82 */ /* 0x000f220000000a00 */
[----:B-1----:R-:W-:-:S04]  /*1e90*/  IMAD.HI.U32 R20, R9, R6, RZ ;  /* 0x0000000609147227 */ /* 0x002fc800078e00ff */
[----:B------:R-:W-:Y:S01]  /*1ea0*/  IMAD.HI.U32 R22, R11, R6, RZ ;  /* 0x000000060b167227 */ /* 0x000fe200078e00ff */
[----:B------:R-:W-:Y:S02]  /*1eb0*/  SHF.R.U32.HI R20, RZ, R7, R20 ;  /* 0x00000007ff147219 */ /* 0x000fe40000011614 */
[-C--:B--2---:R-:W-:Y:S02]  /*1ec0*/  SHF.R.U32.HI R17, RZ, R16.reuse, R17 ;  /* 0x00000010ff117219 */ /* 0x084fe40000011611 */
[----:B------:R-:W-:Y:S02]  /*1ed0*/  SHF.R.U32.HI R5, RZ, R16, R5 ;  /* 0x00000010ff057219 */ /* 0x000fe40000011605 */
[----:B------:R-:W-:Y:S02]  /*1ee0*/  SEL R17, R0, R17, !P0 ;  /* 0x0000001100117207 */ /* 0x000fe40004000000 */
[----:B------:R-:W-:Y:S02]  /*1ef0*/  SHF.R.U32.HI R22, RZ, R7, R22 ;  /* 0x00000007ff167219 */ /* 0x000fe40000011616 */
[----:B---3--:R-:W-:-:S02]  /*1f00*/  ISETP.NE.AND P1, PT, R18, 0x1, PT ;  /* 0x000000011200780c */ /* 0x008fc40003f25270 */
[----:B------:R-:W-:Y:S02]  /*1f10*/  SEL R5, R8, R5, !P0 ;  /* 0x0000000508057207 */ /* 0x000fe40004000000 */
[----:B------:R-:W-:Y:S02]  /*1f20*/  SEL R19, R9, R20, !P1 ;  /* 0x0000001409137207 */ /* 0x000fe40004800000 */
[----:B------:R-:W-:Y:S01]  /*1f30*/  SEL R7, R11, R22, !P1 ;  /* 0x000000160b077207 */ /* 0x000fe20004800000 */
[----:B----4-:R-:W-:-:S04]  /*1f40*/  IMAD.HI.U32 R20, R17, R2, RZ ;  /* 0x0000000211147227 */ /* 0x010fc800078e00ff */
[----:B------:R-:W-:Y:S01]  /*1f50*/  IMAD.HI.U32 R6, R19, R2, RZ ;  /* 0x0000000213067227 */ /* 0x000fe200078e00ff */
[----:B------:R-:W-:-:S04]  /*1f60*/  @P3 SHF.R.U32.HI R17, RZ, R3, R20 ;  /* 0x00000003ff113219 */ /* 0x000fc80000011614 */
[----:B------:R-:W-:Y:S01]  /*1f70*/  @P3 SHF.R.U32.HI R19, RZ, R3, R6 ;  /* 0x00000003ff133219 */ /* 0x000fe20000011606 */
[----:B------:R-:W-:-:S04]  /*1f80*/  IMAD R17, R72, R17, RZ ;  /* 0x0000001148117224 */ /* 0x000fc800078e02ff */
[----:B------:R-:W-:Y:S01]  /*1f90*/  IMAD R6, R72, R19, RZ ;  /* 0x0000001348067224 */ /* 0x000fe200078e02ff */
[C---:B------:R-:W-:Y:S02]  /*1fa0*/  ISETP.GE.AND P0, PT, R5.reuse, R17, PT ;  /* 0x000000110500720c */ /* 0x040fe40003f06270 */
[----:B------:R-:W-:Y:S02]  /*1fb0*/  IADD3 R17, PT, PT, -R5, RZ, RZ ;  /* 0x000000ff05117210 */ /* 0x000fe40007ffe1ff */
[----:B------:R-:W-:Y:S01]  /*1fc0*/  ISETP.GE.OR P0, PT, R7, R6, P0 ;  /* 0x000000060700720c */ /* 0x000fe20000706670 */
[----:B------:R-:W-:-:S04]  /*1fd0*/  IMAD.HI.U32 R6, R5, R2, RZ ;  /* 0x0000000205067227 */ /* 0x000fc800078e00ff */
[----:B------:R-:W-:Y:S01]  /*1fe0*/  IMAD R8, R4, R17, R8 ;  /* 0x0000001104087224 */ /* 0x000fe200078e0208 */
[----:B------:R-:W-:-:S04]  /*1ff0*/  SHF.R.U32.HI R6, RZ, R3, R6 ;  /* 0x00000003ff067219 */ /* 0x000fc80000011606 */
[----:B------:R-:W-:-:S03]  /*2000*/  SEL R6, R5, R6, !P3 ;  /* 0x0000000605067207 */ /* 0x000fc60005800000 */
[----:B------:R-:W-:-:S04]  /*2010*/  @!P0 IMAD.HI.U32 R16, R7, R2, RZ ;  /* 0x0000000207108227 */ /* 0x000fc800078e00ff */
[----:B------:R-:W-:Y:S01]  /*2020*/  IMAD.MOV R2, RZ, RZ, -R6 ;  /* 0x000000ffff027224 */ /* 0x000fe200078e0a06 */
[----:B------:R-:W-:-:S03]  /*2030*/  @!P0 SHF.R.U32.HI R16, RZ, R3, R16 ;  /* 0x00000003ff108219 */ /* 0x000fc60000011610 */
[----:B------:R-:W-:Y:S01]  /*2040*/  IMAD R2, R72, R2, R5 ;  /* 0x0000000248027224 */ /* 0x000fe200078e0205 */
[----:B------:R-:W-:-:S05]  /*2050*/  @!P0 SEL R3, R7, R16, !P3 ;  /* 0x0000001007038207 */ /* 0x000fca0005800000 */
[--C-:B------:R-:W-:Y:S02]  /*2060*/  @!P0 IMAD.IADD R6, R6, 0x1, -R3.reuse ;  /* 0x0000000106068824 */ /* 0x100fe400078e0a03 */
[----:B------:R-:W-:Y:S01]  /*2070*/  @!P0 IMAD R3, R2, R19, R3 ;  /* 0x0000001302038224 */ /* 0x000fe200078e0203 */
[----:B------:R-:W-:Y:S01]  /*2080*/  IADD3 R2, PT, PT, -R7, RZ, RZ ;  /* 0x000000ff07027210 */ /* 0x000fe20007ffe1ff */
[----:B------:R-:W-:Y:S02]  /*2090*/  @!P0 IMAD R5, R72, R6, R7 ;  /* 0x0000000648058224 */ /* 0x000fe400078e0207 */
[----:B------:R-:W-:Y:S02]  /*20a0*/  @!P0 IMAD.MOV.U32 R7, RZ, RZ, R3 ;  /* 0x000000ffff078224 */ /* 0x000fe400078e0003 */
[----:B------:R-:W-:Y:S02]  /*20b0*/  IMAD R2, R18, R2, R11 ;  /* 0x0000000212027224 */ /* 0x000fe400078e020b */
[----:B------:R-:W-:-:S02]  /*20c0*/  IMAD R8, R5, R4, R8 ;  /* 0x0000000405087224 */ /* 0x000fc400078e0208 */
[----:B------:R-:W-:Y:S02]  /*20d0*/  IMAD R11, R7, R18, R2 ;  /* 0x00000012070b7224 */ /* 0x000fe400078e0202 */
.L_x_33:
[----:B------:R-:W1:Y:S02]  /*20e0*/  LDCU UR8, c[0x0][0xb30] ;  /* 0x00016600ff0877ac */ /* 0x000e640008000800 */
[----:B-1----:R-:W-:-:S09]  /*20f0*/  UISETP.NE.AND UP0, UPT, UR8, 0x1, UPT ;  /* 0x000000010800788c */ /* 0x002fd2000bf05270 */
[----:B------:R-:W-:Y:S05]  /*2100*/  BRA.U UP0, `(.L_x_34) ;  /* 0x0000000100407547 */ /* 0x000fea000b800000 */
[----:B------:R-:W1:Y:S08]  /*2110*/  LDC.64 R4, c[0x0][0xb10] ;  /* 0x0002c400ff047b82 */ /* 0x000e700000000a00 */
[----:B------:R-:W2:Y:S08]  /*2120*/  LDC.64 R2, c[0x0][0xb18] ;  /* 0x0002c600ff027b82 */ /* 0x000eb00000000a00 */
[----:B------:R-:W3:Y:S08]  /*2130*/  LDC R6, c[0x0][0xb20] ;  /* 0x0002c800ff067b82 */ /* 0x000ef00000000800 */
[----:B------:R-:W4:Y:S01]  /*2140*/  LDC R16, c[0x0][0xb0c] ;  /* 0x0002c300ff107b82 */ /* 0x000f220000000800 */
[----:B-1----:R-:W-:-:S05]  /*2150*/  IMAD.HI.U32 R4, R11, R4, RZ ;  /* 0x000000040b047227 */ /* 0x002fca00078e00ff */
[----:B------:R-:W-:Y:S01]  /*2160*/  SHF.R.U32.HI R4, RZ, R5, R4 ;  /* 0x00000005ff047219 */ /* 0x000fe20000011604 */
[----:B--2---:R-:W-:Y:S01]  /*2170*/  IMAD.HI.U32 R3, R8, R3, RZ ;  /* 0x0000000308037227 */ /* 0x004fe200078e00ff */
[----:B------:R-:W-:-:S04]  /*2180*/  ISETP.NE.AND P0, PT, R2, 0x1, PT ;  /* 0x000000010200780c */ /* 0x000fc80003f05270 */
[----:B---3--:R-:W-:-:S04]  /*2190*/  SHF.R.U32.HI R3, RZ, R6, R3 ;  /* 0x00000006ff037219 */ /* 0x008fc80000011603 */
[----:B------:R-:W-:Y:S02]  /*21a0*/  SEL R3, R8, R3, !P0 ;  /* 0x0000000308037207 */ /* 0x000fe40004000000 */
[----:B----4-:R-:W-:-:S04]  /*21b0*/  ISETP.NE.AND P1, PT, R16, 0x1, PT ;  /* 0x000000011000780c */ /* 0x010fc80003f25270 */
[----:B------:R-:W-:-:S05]  /*21c0*/  SEL R4, R11, R4, !P1 ;  /* 0x000000040b047207 */ /* 0x000fca0004800000 */
[----:B------:R-:W-:Y:S02]  /*21d0*/  IMAD.IADD R5, R3, 0x1, -R4 ;  /* 0x0000000103057824 */ /* 0x000fe400078e0a04 */
[----:B------:R-:W-:Y:S02]  /*21e0*/  IMAD.IADD R3, R4, 0x1, -R3 ;  /* 0x0000000104037824 */ /* 0x000fe400078e0a03 */
[----:B------:R-:W-:Y:S02]  /*21f0*/  IMAD R11, R5, R16, R11 ;  /* 0x00000010050b7224 */ /* 0x000fe400078e020b */
[----:B------:R-:W-:-:S07]  /*2200*/  IMAD R8, R3, R2, R8 ;  /* 0x0000000203087224 */ /* 0x000fce00078e0208 */
.L_x_34:
[----:B------:R-:W-:Y:S01]  /*2210*/  VIADD R14, R14, 0x1 ;  /* 0x000000010e0e7836 */ /* 0x000fe20000000000 */
[----:B------:R-:W-:Y:S01]  /*2220*/  PLOP3.LUT P1, PT, PT, PT, PT, 0x80, 0x8 ;  /* 0x000000000008781c */ /* 0x000fe20003f2f070 */
[----:B------:R-:W-:Y:S02]  /*2230*/  IMAD.IADD R165, R11, 0x1, R154 ;  /* 0x000000010ba57824 */ /* 0x000fe400078e029a */
[----:B------:R-:W-:Y:S01]  /*2240*/  IMAD.IADD R155, R8, 0x1, R143 ;  /* 0x00000001089b7824 */ /* 0x000fe200078e028f */
[----:B------:R-:W-:-:S04]  /*2250*/  ISETP.NE.AND P0, PT, R14, 0x2, PT ;  /* 0x000000020e00780c */ /* 0x000fc80003f05270 */
[----:B------:R-:W-:Y:S02]  /*2260*/  SEL R2, RZ, 0x1, P0 ;  /* 0x00000001ff027807 */ /* 0x000fe40000000000 */
[----:B------:R-:W-:Y:S02]  /*2270*/  SEL R14, R14, RZ, P0 ;  /* 0x000000ff0e0e7207 */ /* 0x000fe40000000000 */
[----:B------:R-:W-:Y:S01]  /*2280*/  LOP3.LUT R13, R13, R2, RZ, 0x3c, !PT ;  /* 0x000000020d0d7212 */ /* 0x000fe200078e3cff */
[----:B------:R-:W-:Y:S06]  /*2290*/  @P2 BRA `(.L_x_35) ;  /* 0xfffffff000982947 */ /* 0x000fec000383ffff */
[----:B------:R-:W-:Y:S01]  /*22a0*/  UIADD3 UR4, UPT, UPT, UR4, 0x28, URZ ;  /* 0x0000002804047890 */ /* 0x000fe2000fffe0ff */
[----:B------:R-:W-:-:S03]  /*22b0*/  SHF.L.U32 R3, R15, 0x1f, RZ ;  /* 0x0000001f0f037819 */ /* 0x000fc600000006ff */
[----:B------:R-:W-:-:S09]  /*22c0*/  ULEA UR5, UR6, UR4, 0x3 ;  /* 0x0000000406057291 */ /* 0x000fd2000f8e18ff */
[----:B------:R-:W1:Y:S02]  /*22d0*/  SYNCS.PHASECHK.TRANS64.TRYWAIT P0, [UR5], R3 ;  /* 0x00000003ff0075a7 */ /* 0x000e640008001105 */
[----:B-1----:R-:W-:Y:S05]  /*22e0*/  @!P0 BRA `(.L_x_36) ;  /* 0x0000004800188947 */ /* 0x002fea0003800000 */
.L_x_101:
[----:B------:R-:W-:-:S04]  /*22f0*/  UIADD3 UR6, UPT, UPT, UR6, 0x1, URZ ;  /* 0x0000000106067890 */ /* 0x000fc8000fffe0ff */
[----:B------:R-:W-:-:S04]  /*2300*/  UISETP.NE.AND UP0, UPT, UR6, 0x5, UPT ;  /* 0x000000050600788c */ /* 0x000fc8000bf05270 */
[----:B------:R-:W-:Y:S02]  /*2310*/  USEL UR7, URZ, 0x1, UP0 ;  /* 0x00000001ff077887 */ /* 0x000fe40008000000 */
[----:B------:R-:W-:-:S04]  /*2320*/  USEL UR6, UR6, URZ, UP0 ;  /* 0x000000ff06067287 */ /* 0x000fc80008000000 */
[----:B------:R-:W-:Y:S01]  /*2330*/  ULEA UR5, UR6, UR4, 0x3 ;  /* 0x0000000406057291 */ /* 0x000fe2000f8e18ff */
[----:B------:R-:W-:-:S04]  /*2340*/  LOP3.LUT R2, R15, UR7, RZ, 0x3c, !PT ;  /* 0x000000070f027c12 */ /* 0x000fc8000f8e3cff */
[----:B-1----:R-:W-:-:S04]  /*2350*/  SHF.L.U32 R3, R2, 0x1f, RZ ;  /* 0x0000001f02037819 */ /* 0x002fc800000006ff */
[----:B------:R-:W1:Y:S02]  /*2360*/  SYNCS.PHASECHK.TRANS64.TRYWAIT P0, [UR5], R3 ;  /* 0x00000003ff0075a7 */ /* 0x000e640008001105 */
[----:B-1----:R-:W-:Y:S05]  /*2370*/  @!P0 BRA `(.L_x_37) ;  /* 0x00000048000c8947 */ /* 0x002fea0003800000 */
.L_x_103:
        /* <DEDUP_REMOVED lines=9> */
.L_x_105:
        /* <DEDUP_REMOVED lines=9> */
.L_x_107:
[----:B------:R-:W-:-:S04]  /*24a0*/  UIADD3 UR6, UPT, UPT, UR6, 0x1, URZ ;  /* 0x0000000106067890 */ /* 0x000fc8000fffe0ff */
[----:B------:R-:W-:-:S04]  /*24b0*/  UISETP.NE.AND UP0, UPT, UR6, 0x5, UPT ;  /* 0x000000050600788c */ /* 0x000fc8000bf05270 */
[----:B------:R-:W-:Y:S02]  /*24c0*/  USEL UR5, URZ, 0x1, UP0 ;  /* 0x00000001ff057887 */ /* 0x000fe40008000000 */
[----:B------:R-:W-:-:S04]  /*24d0*/  USEL UR6, UR6, URZ, UP0 ;  /* 0x000000ff06067287 */ /* 0x000fc80008000000 */
[----:B------:R-:W-:Y:S01]  /*24e0*/  ULEA UR6, UR6, UR4, 0x3 ;  /* 0x0000000406067291 */ /* 0x000fe2000f8e18ff */
[----:B-1----:R-:W-:-:S04]  /*24f0*/  LOP3.LUT R3, R2, UR5, RZ, 0x3c, !PT ;  /* 0x0000000502037c12 */ /* 0x002fc8000f8e3cff */
[----:B------:R-:W-:Y:S01]  /*2500*/  SHF.L.U32 R3, R3, 0x1f, RZ ;  /* 0x0000001f03037819 */ /* 0x000fe200000006ff */
[----:B----4-:R-:W-:-:S07]  /*2510*/  IMAD.U32 R0, RZ, RZ, UR6 ;  /* 0x00000006ff007e24 */ /* 0x010fce000f8e00ff */
.L_x_40:
[----:B-1----:R1:W2:Y:S02]  /*2520*/  SYNCS.PHASECHK.TRANS64.TRYWAIT P0, [R0+URZ], R3 ;  /* 0x00000003000075a7 */ /* 0x0022a400080011ff */
[----:B--2---:R-:W-:Y:S05]  /*2530*/  @!P0 NANOSLEEP.SYNCS 0x989680 ;  /* 0x009896800000895d */ /* 0x004fea0003900000 */
[----:B------:R-:W2:Y:S02]  /*2540*/  @!P0 SYNCS.PHASECHK.TRANS64 P0, [R0+URZ], R3 ;  /* 0x00000003000085a7 */ /* 0x000ea400080010ff */
[----:B--2---:R-:W-:Y:S05]  /*2550*/  @P0 EXIT ;  /* 0x000000000000094d */ /* 0x004fea0003800000 */
[----:B------:R-:W-:Y:S05]  /*2560*/  BRA `(.L_x_40) ;  /* 0xfffffffc00ec7947 */ /* 0x000fea000383ffff */
.L_x_17:
[----:B------:R-:W-:-:S04]  /*2570*/  UISETP.NE.AND UP1, UPT, UR37, URZ, UPT ;  /* 0x000000ff2500728c */ /* 0x000fc8000bf25270 */
[----:B------:R-:W-:-:S09]  /*2580*/  UISETP.NE.OR UP1, UPT, UR8, 0x1, UP1 ;  /* 0x000000010800788c */ /* 0x000fd20008f25670 */
[----:B------:R-:W-:Y:S05]  /*2590*/  BRA.U UP1, `(.L_x_41) ;  /* 0x0000000501487547 */ /* 0x000fea000b800000 */
[----:B------:R-:W-:Y:S01]  /*25a0*/  ISETP.NE.AND P2, PT, R2, RZ, PT ;  /* 0x000000ff0200720c */ /* 0x000fe20003f45270 */
[----:B------:R-:W-:Y:S01]  /*25b0*/  IMAD.MOV.U32 R12, RZ, RZ, 0x1 ;  /* 0x00000001ff0c7424 */ /* 0x000fe200078e00ff */
[----:B------:R-:W-:Y:S02]  /*25c0*/  CS2R R10, SRZ ;  /* 0x00000000000a7805 */ /* 0x000fe4000001ff00 */
[----:B------:R-:W-:Y:S01]  /*25d0*/  CS2R R8, SRZ ;  /* 0x0000000000087805 */ /* 0x000fe2000001ff00 */
[----:B------:R-:W-:Y:S01]  /*25e0*/  UMOV UR4, 0x400 ;  /* 0x0000040000047882 */ /* 0x000fe20000000000 */
[----:B------:R-:W-:Y:S01]  /*25f0*/  UMOV UR6, URZ ;  /* 0x000000ff00067c82 */ /* 0x000fe20008000000 */
[----:B------:R-:W-:-:S12]  /*2600*/  ULEA UR37, UR37, UR4, 0x18 ;  /* 0x0000000425257291 */ /* 0x000fd8000f8ec0ff */
.L_x_45:
[----:B------:R-:W-:Y:S02]  /*2610*/  LEA R0, R8, UR37, 0x3 ;  /* 0x0000002508007c11 */ /* 0x000fe4000f8e18ff */
[----:B------:R-:W-:-:S03]  /*2620*/  SHF.L.U32 R5, R9, 0x1f, RZ ;  /* 0x0000001f09057819 */ /* 0x000fc600000006ff */
[----:B------:R-:W-:Y:S01]  /*2630*/  VIADD R4, R0, 0xe0 ;  /* 0x000000e000047836 */ /* 0x000fe20000000000 */
[----:B------:R-:W1:Y:S02]  /*2640*/  SYNCS.PHASECHK.TRANS64.TRYWAIT P0, [R0+URZ+0xd0], R5 ;  /* 0x0000d005000075a7 */ /* 0x000e6400080011ff */
[----:B-1----:R-:W-:Y:S05]  /*2650*/  @!P0 BRA `(.L_x_42) ;  /* 0x00000044009c8947 */ /* 0x002fea0003800000 */
.L_x_108:
[----:B------:R-:W-:Y:S01]  /*2660*/  ULEA UR5, UR6, UR37, 0x3 ;  /* 0x0000002506057291 */ /* 0x000fe2000f8e18ff */
[----:B------:R-:W-:Y:S02]  /*2670*/  PRMT R4, RZ, 0x654, R4 ;  /* 0x00000654ff047816 */ /* 0x000fe40000000004 */
[----:B-1----:R-:W-:Y:S01]  /*2680*/  SHF.L.U32 R5, R12, 0x1f, RZ ;  /* 0x0000001f0c057819 */ /* 0x002fe200000006ff */
[----:B------:R-:W-:Y:S01]  /*2690*/  UIADD3 UR4, UPT, UPT, UR5, 0x70, URZ ;  /* 0x0000007005047890 */ /* 0x000fe2000fffe0ff */
[----:B------:R1:W-:Y:S05]  /*26a0*/  SYNCS.ARRIVE.TRANS64.RED.A1T0 RZ, [R4+URZ], RZ ;  /* 0x000000ff04ff79a7 */ /* 0x0003ea00081004ff */
[----:B------:R-:W-:Y:S01]  /*26b0*/  IMAD.U32 R7, RZ, RZ, UR4 ;  /* 0x00000004ff077e24 */ /* 0x000fe2000f8e00ff */
[----:B------:R-:W2:Y:S04]  /*26c0*/  SYNCS.PHASECHK.TRANS64.TRYWAIT P0, [UR5+0x80], R5 ;  /* 0x00008005ff0075a7 */ /* 0x000ea80008001105 */
[----:B------:R-:W-:Y:S01]  /*26d0*/  PRMT R6, R2, 0x654, R7 ;  /* 0x0000065402067816 */ /* 0x000fe20000000007 */
[----:B-1----:R-:W-:Y:S01]  /*26e0*/  @!P2 IMAD.MOV.U32 R4, RZ, RZ, 0x10 ;  /* 0x00000010ff04a424 */ /* 0x002fe200078e00ff */
[----:B--2---:R-:W-:Y:S06]  /*26f0*/  @!P0 BRA `(.L_x_43) ;  /* 0x0000004400888947 */ /* 0x004fec0003800000 */
.L_x_110:
[----:B------:R-:W-:Y:S01]  /*2700*/  ULEA UR4, UR6, UR37, 0x4 ;  /* 0x0000002506047291 */ /* 0x000fe2000f8e20ff */
[----:B------:R-:W-:Y:S01]  /*2710*/  SEL R3, R6, R3, !P2 ;  /* 0x0000000306037207 */ /* 0x000fe20005000000 */
[----:B------:R-:W-:Y:S01]  /*2720*/  UIADD3 UR5, UPT, UPT, UR5, 0x70, URZ ;  /* 0x0000007005057890 */ /* 0x000fe2000fffe0ff */
[----:B-1----:R-:W-:Y:S01]  /*2730*/  LEA R0, R11, UR37, 0x3 ;  /* 0x000000250b007c11 */ /* 0x002fe2000f8e18ff */
[----:B------:R-:W-:Y:S01]  /*2740*/  UIADD3 UR4, UPT, UPT, UR4, 0x100, URZ ;  /* 0x0000010004047890 */ /* 0x000fe2000fffe0ff */
[----:B------:R-:W-:Y:S01]  /*2750*/  SHF.L.U32 R5, R10, 0x1f, RZ ;  /* 0x0000001f0a057819 */ /* 0x000fe200000006ff */
[----:B------:R1:W-:Y:S01]  /*2760*/  @!P2 SYNCS.ARRIVE.TRANS64.RED RZ, [R3+URZ], R4 ;  /* 0x0000000403ffa9a7 */ /* 0x0003e200080004ff */
[----:B------:R-:W-:Y:S01]  /*2770*/  UIADD3 UR6, UPT, UPT, UR6, 0x1, URZ ;  /* 0x0000000106067890 */ /* 0x000fe2000fffe0ff */
[----:B------:R-:W-:-:S03]  /*2780*/  VIADD R8, R8, 0x1 ;  /* 0x0000000108087836 */ /* 0x000fc60000000000 */
[----:B------:R-:W-:Y:S02]  /*2790*/  UISETP.NE.AND UP0, UPT, UR6, 0x2, UPT ;  /* 0x000000020600788c */ /* 0x000fe4000bf05270 */
[----:B------:R-:W-:Y:S06]  /*27a0*/  UGETNEXTWORKID.BROADCAST [UR4], [UR5] ;  /* 0x00000000040073ca */ /* 0x000fec0008000100 */
[----:B------:R-:W-:Y:S01]  /*27b0*/  USEL UR4, URZ, 0x1, UP0 ;  /* 0x00000001ff047887 */ /* 0x000fe20008000000 */
[----:B------:R-:W-:Y:S01]  /*27c0*/  ISETP.NE.AND P0, PT, R8, 0x2, PT ;  /* 0x000000020800780c */ /* 0x000fe20003f05270 */
[----:B------:R-:W-:Y:S01]  /*27d0*/  USEL UR6, UR6, URZ, UP0 ;  /* 0x000000ff06067287 */ /* 0x000fe20008000000 */
[----:B------:R-:W2:Y:S03]  /*27e0*/  SYNCS.PHASECHK.TRANS64.TRYWAIT P1, [R0+URZ+0x70], R5 ;  /* 0x00007005000075a7 */ /* 0x000ea600080211ff */
[----:B------:R-:W-:Y:S01]  /*27f0*/  LOP3.LUT R12, R12, UR4, RZ, 0x3c, !PT ;  /* 0x000000040c0c7c12 */ /* 0x000fe2000f8e3cff */
[----:B-12---:R-:W-:Y:S07]  /*2800*/  @!P1 BRA `(.L_x_44) ;  /* 0x00000044005c9947 */ /* 0x006fee0003800000 */
.L_x_111:
[C---:B------:R-:W-:Y:S01]  /*2810*/  LEA R4, R11.reuse, UR37, 0x4 ;  /* 0x000000250b047c11 */ /* 0x040fe2000f8e20ff */
[----:B-1----:R-:W-:Y:S01]  /*2820*/  VIADD R0, R0, 0x80 ;  /* 0x0000008000007836 */ /* 0x002fe20000000000 */
[----:B------:R-:W-:Y:S01]  /*2830*/  SEL R8, R8, RZ, P0 ;  /* 0x000000ff08087207 */ /* 0x000fe20000000000 */
[----:B------:R-:W-:-:S03]  /*2840*/  VIADD R11, R11, 0x1 ;  /* 0x000000010b0b7836 */ /* 0x000fc60000000000 */
[----:B------:R-:W1:Y:S01]  /*2850*/  LDS.128 R4, [R4+0x100] ;  /* 0x0001000004047984 */ /* 0x000e620000000c00 */
[----:B------:R-:W-:Y:S02]  /*2860*/  PRMT R0, RZ, 0x654, R0 ;  /* 0x00000654ff007816 */ /* 0x000fe40000000000 */
[C---:B------:R-:W-:Y:S01]  /*2870*/  ISETP.NE.AND P1, PT, R11.reuse, 0x2, PT ;  /* 0x000000020b00780c */ /* 0x040fe20003f25270 */
[----:B------:R-:W-:Y:S01]  /*2880*/  @!PT LDS RZ, [RZ] ;  /* 0x00000000fffff984 */ /* 0x000fe20000000800 */
[----:B------:R-:W-:Y:S01]  /*2890*/  @!PT LDS RZ, [RZ] ;  /* 0x00000000fffff984 */ /* 0x000fe20000000800 */
[----:B------:R-:W-:Y:S01]  /*28a0*/  @!PT LDS RZ, [RZ] ;  /* 0x00000000fffff984 */ /* 0x000fe20000000800 */
[----:B------:R-:W-:Y:S01]  /*28b0*/  @!PT LDS RZ, [RZ] ;  /* 0x00000000fffff984 */ /* 0x000fe20000000800 */
[----:B------:R2:W-:Y:S06]  /*28c0*/  MEMBAR.ALL.CTA ;  /* 0x0000000000007992 */ /* 0x0005ec0000008000 */
[----:B--2---:R-:W2:Y:S01]  /*28d0*/  FENCE.VIEW.ASYNC.S ;  /* 0x00000000000073c6 */ /* 0x004ea20000000000 */
[----:B------:R-:W-:Y:S01]  /*28e0*/  SEL R11, R11, RZ, P1 ;  /* 0x000000ff0b0b7207 */ /* 0x000fe20000800000 */
[----:B--2---:R2:W-:Y:S01]  /*28f0*/  SYNCS.ARRIVE.TRANS64.RED.A1T0 RZ, [R0+URZ], RZ ;  /* 0x000000ff00ff79a7 */ /* 0x0045e200081004ff */
[----:B-1----:R-:W-:-:S02]  /*2900*/  LOP3.LUT P3, RZ, R6, 0x1, RZ, 0xc0, !PT ;  /* 0x0000000106ff7812 */ /* 0x002fc4000786c0ff */
[----:B------:R-:W-:-:S04]  /*2910*/  SEL R5, RZ, 0x1, P1 ;  /* 0x00000001ff057807 */ /* 0x000fc80000800000 */
[----:B------:R-:W-:Y:S02]  /*2920*/  LOP3.LUT R10, R10, R5, RZ, 0x3c, !PT ;  /* 0x000000050a0a7212 */ /* 0x000fe400078e3cff */
[----:B--2---:R-:W-:-:S04]  /*2930*/  SEL R0, RZ, 0x1, P0 ;  /* 0x00000001ff007807 */ /* 0x004fc80000000000 */
[----:B------:R-:W-:Y:S01]  /*2940*/  LOP3.LUT R9, R9, R0, RZ, 0x3c, !PT ;  /* 0x0000000009097212 */ /* 0x000fe200078e3cff */
[----:B------:R-:W-:Y:S06]  /*2950*/  @P3 BRA `(.L_x_45) ;  /* 0xfffffffc002c3947 */ /* 0x000fec000383ffff */
[----:B------:R-:W-:Y:S01]  /*2960*/  ULEA UR5, UR6, UR37, 0x3 ;  /* 0x0000002506057291 */ /* 0x000fe2000f8e18ff */
[----:B------:R-:W-:-:S08]  /*2970*/  SHF.L.U32 R3, R12, 0x1f, RZ ;  /* 0x0000001f0c037819 */ /* 0x000fd000000006ff */
[----:B------:R-:W1:Y:S02]  /*2980*/  SYNCS.PHASECHK.TRANS64 P0, [UR5+0x80], R3 ;  /* 0x00008003ff0075a7 */ /* 0x000e640008001005 */
[----:B-1----:R-:W-:Y:S05]  /*2990*/  @P0 BRA `(.L_x_46) ;  /* 0x0000000000080947 */ /* 0x002fea0003800000 */
[----:B------:R-:W1:Y:S02]  /*29a0*/  SYNCS.PHASECHK.TRANS64.TRYWAIT P0, [UR5+0x80], R3 ;  /* 0x00008003ff0075a7 */ /* 0x000e640008001105 */
[----:B-1----:R-:W-:Y:S05]  /*29b0*/  @!P0 BRA `(.L_x_47) ;  /* 0x0000004400048947 */ /* 0x002fea0003800000 */
.L_x_46:
[----:B------:R-:W-:-:S04]  /*29c0*/  UIADD3 UR4, UPT, UPT, UR6, 0x1, URZ ;  /* 0x0000000106047890 */ /* 0x000fc8000fffe0ff */
[----:B------:R-:W-:-:S04]  /*29d0*/  UISETP.NE.AND UP0, UPT, UR4, 0x2, UPT ;  /* 0x000000020400788c */ /* 0x000fc8000bf05270 */
[----:B------:R-:W-:Y:S02]  /*29e0*/  USEL UR7, URZ, 0x1, UP0 ;  /* 0x00000001ff077887 */ /* 0x000fe40008000000 */
[----:B------:R-:W-:-:S04]  /*29f0*/  USEL UR4, UR4, URZ, UP0 ;  /* 0x000000ff04047287 */ /* 0x000fc80008000000 */
[----:B------:R-:W-:Y:S01]  /*2a00*/  ULEA UR4, UR4, UR37, 0x3 ;  /* 0x0000002504047291 */ /* 0x000fe2000f8e18ff */
[----:B-1----:R-:W-:-:S04]  /*2a10*/  LOP3.LUT R3, R12, UR7, RZ, 0x3c, !PT ;  /* 0x000000070c037c12 */ /* 0x002fc8000f8e3cff */
[----:B------:R-:W-:-:S04]  /*2a20*/  SHF.L.U32 R0, R3, 0x1f, RZ ;  /* 0x0000001f03007819 */ /* 0x000fc800000006ff */
[----:B------:R-:W1:Y:S02]  /*2a30*/  SYNCS.PHASECHK.TRANS64 P0, [UR4+0x80], R0 ;  /* 0x00008000ff0075a7 */ /* 0x000e640008001004 */
[----:B-1----:R-:W-:Y:S05]  /*2a40*/  @P0 EXIT ;  /* 0x000000000000094d */ /* 0x002fea0003800000 */
[----:B------:R-:W-:Y:S02]  /*2a50*/  SHF.L.U32 R3, R3, 0x1f, RZ ;  /* 0x0000001f03037819 */ /* 0x000fe400000006ff */
[----:B------:R-:W-:-:S07]  /*2a60*/  MOV R0, UR4 ;  /* 0x0000000400007c02 */ /* 0x000fce0008000f00 */
.L_x_48:
[----:B-1----:R1:W2:Y:S02]  /*2a70*/  SYNCS.PHASECHK.TRANS64.TRYWAIT P0, [R0+URZ+0x80], R3 ;  /* 0x00008003000075a7 */ /* 0x0022a400080011ff */
[----:B--2---:R-:W-:Y:S05]  /*2a80*/  @!P0 NANOSLEEP.SYNCS 0x989680 ;  /* 0x009896800000895d */ /* 0x004fea0003900000 */
[----:B------:R-:W2:Y:S02]  /*2a90*/  @!P0 SYNCS.PHASECHK.TRANS64 P0, [R0+URZ+0x80], R3 ;  /* 0x00008003000085a7 */ /* 0x000ea400080010ff */
[----:B--2---:R-:W-:Y:S05]  /*2aa0*/  @P0 EXIT ;  /* 0x000000000000094d */ /* 0x004fea0003800000 */
[----:B------:R-:W-:Y:S05]  /*2ab0*/  BRA `(.L_x_48) ;  /* 0xfffffffc00ec7947 */ /* 0x000fea000383ffff */
.L_x_41:
[----:B------:R-:W-:-:S09]  /*2ac0*/  UISETP.NE.AND UP1, UPT, UR8, URZ, UPT ;  /* 0x000000ff0800728c */ /* 0x000fd2000bf25270 */
[----:B------:R-:W-:Y:S05]  /*2ad0*/  BRA.U UP1, `(.L_x_49) ;  /* 0x0000000d01b47547 */ /* 0x000fea000b800000 */
[----:B------:R-:W-:Y:S01]  /*2ae0*/  UMOV UR4, 0x40 ;  /* 0x0000004000047882 */ /* 0x000fe20000000000 */
[----:B------:R-:W-:Y:S01]  /*2af0*/  NOP ;  /* 0x0000000000007918 */ /* 0x000fe20000000000 */
[----:B------:R-:W-:Y:S01]  /*2b00*/  ULEA UR4, UR37, UR4, 0x18 ;  /* 0x0000000425047291 */ /* 0x000fe2000f8ec0ff */
[----:B------:R-:W-:Y:S02]  /*2b10*/  UMOV UR5, 0x400 ;  /* 0x0000040000057882 */ /* 0x000fe40000000000 */
[----:B------:R-:W-:-:S06]  /*2b20*/  ULEA UR37, UR37, UR5, 0x18 ;  /* 0x0000000525257291 */ /* 0x000fcc000f8ec0ff */
[----:B------:R-:W1:Y:S02]  /*2b30*/  LDS.U8 R0, [UR4+0x1c] ;  /* 0x00001c04ff007984 */ /* 0x000e640008000000 */
[----:B-1----:R-:W-:-:S13]  /*2b40*/  ISETP.NE.AND P0, PT, R0, RZ, PT ;  /* 0x000000ff0000720c */ /* 0x002fda0003f05270 */
[----:B------:R-:W-:Y:S05]  /*2b50*/  @P0 BRA `(.L_x_50) ;  /* 0x0000000000580947 */ /* 0x000fea0003800000 */
[----:B------:R-:W-:-:S13]  /*2b60*/  ELECT P0, URZ, PT ;  /* 0x0000000000ff782f */ /* 0x000fda0003800000 */
[----:B------:R-:W-:Y:S05]  /*2b70*/  @!P0 BRA `(.L_x_51) ;  /* 0x0000000000608947 */ /* 0x000fea0003800000 */
[----:B------:R-:W-:Y:S01]  /*2b80*/  UMOV UR5, 0x10 ;  /* 0x0000001000057882 */ /* 0x000fe20000000000 */
[----:B------:R-:W-:Y:S01]  /*2b90*/  HFMA2 R0, -RZ, RZ, 0, 5.9604644775390625e-08 ;  /* 0x00000001ff007431 */ /* 0x000fe200000001ff */
[----:B------:R-:W-:-:S03]  /*2ba0*/  MOV R2, 0xffff ;  /* 0x0000ffff00027802 */ /* 0x000fc60000000f00 */
[----:B------:R-:W-:Y:S04]  /*2bb0*/  DEPBAR.LE SB1, 0x36 ;  /* 0x00009d800000791a */ /* 0x000fe80000000000 */
[----:B------:R-:W1:Y:S02]  /*2bc0*/  UTCATOMSWS.FIND_AND_SET.ALIGN UP0, UR5, UR5 ;  /* 0x00000005000575e3 */ /* 0x000e640008000800 */
[----:B-1----:R-:W-:Y:S01]  /*2bd0*/  MOV R3, UR5 ;  /* 0x0000000500037c02 */ /* 0x002fe20008000f00 */
[----:B------:R-:W-:Y:S06]  /*2be0*/  BRA.U UP0, `(.L_x_52) ;  /* 0x0000000100187547 */ /* 0x000fec000b800000 */
.L_x_53:
[----:B------:R-:W-:Y:S05]  /*2bf0*/  NANOSLEEP 0x64 ;  /* 0x000000640000795d */ /* 0x000fea0003800000 */
[----:B------:R-:W-:-:S05]  /*2c00*/  UMOV UR5, 0x10 ;  /* 0x0000001000057882 */ /* 0x000fca0000000000 */
[----:B------:R-:W-:Y:S04]  /*2c10*/  DEPBAR.LE SB1, 0x36 ;  /* 0x00009d800000791a */ /* 0x000fe80000000000 */
[----:B------:R-:W1:Y:S02]  /*2c20*/  UTCATOMSWS.FIND_AND_SET.ALIGN UP0, UR5, UR5 ;  /* 0x00000005000575e3 */ /* 0x000e640008000800 */
[----:B-1----:R-:W-:Y:S01]  /*2c30*/  MOV R3, UR5 ;  /* 0x0000000500037c02 */ /* 0x002fe20008000f00 */
[----:B------:R-:W-:Y:S05]  /*2c40*/  BRA.U !UP0, `(.L_x_53) ;  /* 0xfffffffd08e87547 */ /* 0x000fea000b83ffff */
.L_x_52:
[-C--:B------:R-:W-:Y:S02]  /*2c50*/  SHF.L.U32 R2, R2, R3.reuse, RZ ;  /* 0x0000000302027219 */ /* 0x080fe400000006ff */
[----:B------:R-:W-:Y:S01]  /*2c60*/  SHF.L.U32 R0, R0, R3, RZ ;  /* 0x0000000300007219 */ /* 0x000fe200000006ff */
[----:B------:R-:W-:Y:S02]  /*2c70*/  IMAD.SHL.U32 R3, R3, 0x20, RZ ;  /* 0x0000002003037824 */ /* 0x000fe400078e00ff */
[----:B------:R1:W-:Y:S04]  /*2c80*/  ATOMS.OR RZ, [UR4+0x14], R2 ;  /* 0x00001402ffff798c */ /* 0x0003e8000b000004 */
[----:B------:R1:W-:Y:S04]  /*2c90*/  ATOMS.OR RZ, [UR4+0x18], R0 ;  /* 0x00001800ffff798c */ /* 0x0003e8000b000004 */
[----:B------:R1:W-:Y:S01]  /*2ca0*/  STS [UR37+0x120], R3 ;  /* 0x00012003ff007988 */ /* 0x0003e20008000825 */
[----:B------:R-:W-:Y:S05]  /*2cb0*/  BRA `(.L_x_51) ;  /* 0x0000000000107947 */ /* 0x000fea0003800000 */
.L_x_50:
[----:B------:R-:W-:Y:S02]  /*2cc0*/  MOV R0, 0xffffffff ;  /* 0xffffffff00007802 */ /* 0x000fe40000000f00 */
[----:B------:R-:W-:-:S03]  /*2cd0*/  MOV R2, 0x2d00 ;  /* 0x00002d0000027802 */ /* 0x000fc60000000f00 */
[----:B------:R1:W-:Y:S04]  /*2ce0*/  STS [UR37+0x120], R0 ;  /* 0x00012000ff007988 */ /* 0x0003e80008000825 */
[----:B-1-3-5:R-:W-:Y:S05]  /*2cf0*/  CALL.REL.NOINC `($__internal_1_$__cuda_sm10x_tcgen05_guardrail_trap_phase_invalid_during_alloc) ;  /* 0x0000004400807944 */ /* 0x02afea0003c00000 */
.L_x_51:
[----:B------:R-:W-:Y:S05]  /*2d00*/  WARPSYNC.ALL ;  /* 0x0000000000007948 */ /* 0x000fea0003800000 */
[----:B------:R-:W2:Y:S01]  /*2d10*/  S2UR UR5, SR_CgaCtaId ;  /* 0x00000000000579c3 */ /* 0x000ea20000008800 */
[----:B------:R-:W-:Y:S01]  /*2d20*/  UMOV UR4, 0x400 ;  /* 0x0000040000047882 */ /* 0x000fe20000000000 */
[----:B------:R-:W-:-:S06]  /*2d30*/  NOP ;  /* 0x0000000000007918 */ /* 0x000fcc0000000000 */
[----:B------:R-:W-:Y:S06]  /*2d40*/  BAR.ARV 0x6, 0xa0 ;  /* 0x0182800000007b1d */ /* 0x000fec0000002000 */
[----:B------:R-:W4:Y:S01]  /*2d50*/  LDCU UR7, c[0x0][0x38c] ;  /* 0x00007180ff0777ac */ /* 0x000f220008000800 */
[----:B------:R-:W-:Y:S01]  /*2d60*/  IMAD.MOV.U32 R11, RZ, RZ, 0x1 ;  /* 0x00000001ff0b7424 */ /* 0x000fe200078e00ff */
[----:B------:R-:W-:Y:S01]  /*2d70*/  CS2R R8, SRZ ;  /* 0x0000000000087805 */ /* 0x000fe2000001ff00 */
[----:B------:R-:W-:Y:S01]  /*2d80*/  IMAD.MOV.U32 R10, RZ, RZ, RZ ;  /* 0x000000ffff0a7224 */ /* 0x000fe200078e00ff */
[----:B------:R-:W3:Y:S01]  /*2d90*/  LDCU UR6, c[0x0][0x38c] ;  /* 0x00007180ff0677ac */ /* 0x000ee20008000800 */
[----:B------:R-:W-:Y:S01]  /*2da0*/  UMOV UR15, URZ ;  /* 0x000000ff000f7c82 */ /* 0x000fe20008000000 */
[----:B------:R-:W-:Y:S01]  /*2db0*/  UMOV UR14, URZ ;  /* 0x000000ff000e7c82 */ /* 0x000fe20008000000 */
[----:B--2---:R-:W-:Y:S01]  /*2dc0*/  ULEA UR5, UR5, UR4, 0x18 ;  /* 0x0000000405057291 */ /* 0x004fe2000f8ec0ff */
[----:B------:R-:W-:Y:S01]  /*2dd0*/  UMOV UR24, 0x0 ;  /* 0x0000000000187882 */ /* 0x000fe20000000000 */
[----:B------:R-:W-:-:S02]  /*2de0*/  UMOV UR25, 0x8100010 ;  /* 0x0810001000197882 */ /* 0x000fc40000000000 */
[----:B------:R-:W-:Y:S02]  /*2df0*/  UIADD3 UR10, UPT, UPT, UR5, 0x4400, URZ ;  /* 0x00004400050a7890 */ /* 0x000fe4000fffe0ff */
[----:B------:R-:W-:Y:S02]  /*2e00*/  UIADD3 UR11, UPT, UPT, UR5, 0x18400, URZ ;  /* 0x00018400050b7890 */ /* 0x000fe4000fffe0ff */
[----:B----4-:R-:W-:Y:S01]  /*2e10*/  UIADD3 UR7, UPT, UPT, UR7, 0x7f, URZ ;  /* 0x0000007f07077890 */ /* 0x010fe2000fffe0ff */
[----:B-1----:R-:W1:Y:S01]  /*2e20*/  LDS R0, [UR5+0x120] ;  /* 0x00012005ff007984 */ /* 0x002e620008000800 */
[----:B------:R-:W-:Y:S02]  /*2e30*/  USHF.R.U32.HI UR10, URZ, 0x4, UR10 ;  /* 0x00000004ff0a7899 */ /* 0x000fe4000801160a */
[----:B------:R-:W-:Y:S02]  /*2e40*/  USHF.R.S32.HI UR4, URZ, 0x1f, UR7 ;  /* 0x0000001fff047899 */ /* 0x000fe40008011407 */
[----:B------:R-:W-:-:S02]  /*2e50*/  USHF.R.U32.HI UR11, URZ, 0x4, UR11 ;  /* 0x00000004ff0b7899 */ /* 0x000fc4000801160b */
[----:B------:R-:W-:Y:S02]  /*2e60*/  ULEA.HI UR4, UR4, UR7, URZ, 0x7 ;  /* 0x0000000704047291 */ /* 0x000fe4000f8f38ff */
[----:B------:R-:W-:Y:S02]  /*2e70*/  ULOP3.LUT UR10, UR10, 0x3fff, URZ, 0xc0, !UPT ;  /* 0x00003fff0a0a7892 */ /* 0x000fe4000f8ec0ff */
[----:B------:R-:W-:Y:S02]  /*2e80*/  USHF.R.S32.HI UR4, URZ, 0x7, UR4 ;  /* 0x00000007ff047899 */ /* 0x000fe40008011404 */
[----:B------:R-:W-:Y:S02]  /*2e90*/  ULOP3.LUT UR11, UR11, 0x3fff, URZ, 0xc0, !UPT ;  /* 0x00003fff0b0b7892 */ /* 0x000fe4000f8ec0ff */
[----:B------:R-:W-:Y:S01]  /*2ea0*/  UISETP.LT.AND UP0, UPT, UR4, 0x1, UPT ;  /* 0x000000010400788c */ /* 0x000fe2000bf01270 */
[----:B------:R-:W-:Y:S01]  /*2eb0*/  UMOV UR22, 0x0 ;  /* 0x0000000000167882 */ /* 0x000fe20000000000 */
[----:B------:R-:W-:-:S02]  /*2ec0*/  UMOV UR23, 0x8100010 ;  /* 0x0810001000177882 */ /* 0x000fc40000000000 */
[----:B------:R-:W-:Y:S02]  /*2ed0*/  USEL UR9, UR4, 0x1, !UP0 ;  /* 0x0000000104097887 */ /* 0x000fe4000c000000 */
[----:B------:R-:W-:Y:S02]  /*2ee0*/  ULOP3.LUT UR10, UR10, 0x10000, URZ, 0xfc, !UPT ;  /* 0x000100000a0a7892 */ /* 0x000fe4000f8efcff */
[----:B------:R-:W-:Y:S02]  /*2ef0*/  ULOP3.LUT UR11, UR11, 0x10000, URZ, 0xfc, !UPT ;  /* 0x000100000b0b7892 */ /* 0x000fe4000f8efcff */
[----:B------:R-:W-:Y:S02]  /*2f00*/  UIADD3 UR9, UPT, UPT, -UR9, URZ, URZ ;  /* 0x000000ff09097290 */ /* 0x000fe4000fffe1ff */
[----:B---3--:R-:W-:Y:S01]  /*2f10*/  UISETP.GE.AND UP3, UPT, UR6, 0x1, UPT ;  /* 0x000000010600788c */ /* 0x008fe2000bf66270 */
[----:B------:R-:W-:Y:S01]  /*2f20*/  UMOV UR20, 0x0 ;  /* 0x0000000000147882 */ /* 0x000fe20000000000 */
[----:B------:R-:W-:Y:S01]  /*2f30*/  UMOV UR21, 0x8100010 ;  /* 0x0810001000157882 */ /* 0x000fe20000000000 */
[----:B------:R-:W-:Y:S01]  /*2f40*/  UMOV UR18, 0x0 ;  /* 0x0000000000127882 */ /* 0x000fe20000000000 */
[----:B------:R-:W-:Y:S01]  /*2f50*/  UMOV UR19, 0x8100010 ;  /* 0x0810001000137882 */ /* 0x000fe20000000000 */
[----:B-1----:R-:W-:-:S15]  /*2f60*/  R2UR UR16, R0 ;  /* 0x00000000001072ca */ /* 0x002fde00000e0000 */
.L_x_60:
[----:B------:R-:W-:Y:S02]  /*2f70*/  LEA R0, R10, UR5, 0x3 ;  /* 0x000000050a007c11 */ /* 0x000fe4000f8e18ff */
[----:B------:R-:W-:Y:S02]  /*2f80*/  SHF.L.U32 R5, R9, 0x1f, RZ ;  /* 0x0000001f09057819 */ /* 0x000fe400000006ff */
[----:B------:R-:W-:Y:S01]  /*2f90*/  PLOP3.LUT P0, PT, PT, PT, UP3, 0x80, 0x8 ;  /* 0x000000000008781c */ /* 0x000fe20003f0f038 */
[----:B------:R-:W-:Y:S01]  /*2fa0*/  VIADD R3, R0, 0x80 ;  /* 0x0000008000037836 */ /* 0x000fe20000000000 */
[----:B-1----:R-:W1:Y:S02]  /*2fb0*/  SYNCS.PHASECHK.TRANS64.TRYWAIT P1, [R0+URZ+0x70], R5 ;  /* 0x00007005000075a7 */ /* 0x002e6400080211ff */
[----:B-1-3--:R-:W-:Y:S09]  /*2fc0*/  @!P1 BRA `(.L_x_54) ;  /* 0x0000003c00989947 */ /* 0x00aff20003800000 */
.L_x_113:
[----:B------:R-:W-:Y:S01]  /*2fd0*/  LEA R4, R10, UR5, 0x4 ;  /* 0x000000050a047c11 */ /* 0x000fe2000f8e20ff */
[----:B------:R-:W-:Y:S01]  /*2fe0*/  @UP3 ULEA UR6, UR14, UR5, 0x3 ;  /* 0x000000050e063291 */ /* 0x000fe2000f8e18ff */
[----:B------:R-:W-:Y:S01]  /*2ff0*/  PLOP3.LUT P2, PT, PT, PT, PT, 0x80, 0x8 ;  /* 0x000000000008781c */ /* 0x000fe20003f4f070 */
[----:B------:R-:W-:Y:S01]  /*3000*/  ULEA UR7, UR15, UR5, 0x3 ;  /* 0x000000050f077291 */ /* 0x000fe2000f8e18ff */
[----:B------:R-:W-:Y:S01]  /*3010*/  PRMT R3, RZ, 0x654, R3 ;  /* 0x00000654ff037816 */ /* 0x000fe20000000003 */
[----:B------:R-:W-:Y:S01]  /*3020*/  ULEA UR8, UR15, UR16, 0x6 ;  /* 0x000000100f087291 */ /* 0x000fe2000f8e30ff */
[----:B-1----:R-:W1:Y:S01]  /*3030*/  LDS.128 R4, [R4+0x100] ;  /* 0x0001000004047984 */ /* 0x002e620000000c00 */
[----:B------:R-:W-:Y:S02]  /*3040*/  @P0 SHF.L.U32 R2, R8, 0x1f, RZ ;  /* 0x0000001f08020819 */ /* 0x000fe400000006ff */
[----:B------:R-:W-:Y:S01]  /*3050*/  SHF.L.U32 R0, R11, 0x1f, RZ ;  /* 0x0000001f0b007819 */ /* 0x000fe200000006ff */
[----:B------:R-:W-:Y:S01]  /*3060*/  @!PT LDS RZ, [RZ] ;  /* 0x00000000fffff984 */ /* 0x000fe20000000800 */
[----:B------:R-:W-:Y:S01]  /*3070*/  @!PT LDS RZ, [RZ] ;  /* 0x00000000fffff984 */ /* 0x000fe20000000800 */
[----:B------:R-:W-:Y:S01]  /*3080*/  @!PT LDS RZ, [RZ] ;  /* 0x00000000fffff984 */ /* 0x000fe20000000800 */
[----:B------:R-:W-:Y:S01]  /*3090*/  @!PT LDS RZ, [RZ] ;  /* 0x00000000fffff984 */ /* 0x000fe20000000800 */
[----:B------:R2:W-:Y:S06]  /*30a0*/  MEMBAR.ALL.CTA ;  /* 0x0000000000007992 */ /* 0x0005ec0000008000 */
[----:B--2---:R-:W2:Y:S02]  /*30b0*/  FENCE.VIEW.ASYNC.S ;  /* 0x00000000000073c6 */ /* 0x004ea40000000000 */
[----:B--2---:R2:W-:Y:S01]  /*30c0*/  SYNCS.ARRIVE.TRANS64.RED.A1T0 RZ, [R3+URZ], RZ ;  /* 0x000000ff03ff79a7 */ /* 0x0045e200081004ff */
[----:B------:R2:W3:Y:S01]  /*30d0*/  @P0 SYNCS.PHASECHK.TRANS64.TRYWAIT P2, [UR6], R2 ;  /* 0x00000002ff0005a7 */ /* 0x0004e20008041106 */
[----:B-1----:R-:W-:Y:S01]  /*30e0*/  LOP3.LUT P1, RZ, R6, 0x1, RZ, 0xc0, !PT ;  /* 0x0000000106ff7812 */ /* 0x002fe2000782c0ff */
[----:B------:R-:W1:Y:S02]  /*30f0*/  SYNCS.PHASECHK.TRANS64.TRYWAIT P0, [UR7+0xb0], R0 ;  /* 0x0000b000ff0075a7 */ /* 0x000e640008001107 */
[----:B-123--:R-:W-:Y:S10]  /*3100*/  @!P0 BRA `(.L_x_55) ;  /* 0x0000003c005c8947 */ /* 0x00eff40003800000 */
.L_x_115:
[----:B------:R-:W-:Y:S01]  /*3110*/  IADD3 R10, PT, PT, R10, 0x1, RZ ;  /* 0x000000010a0a7810 */ /* 0x000fe20007ffe0ff */
[----:B------:R-:W-:Y:S06]  /*3120*/  BRA.U !UP3, `(.L_x_56) ;  /* 0x000000010bc07547 */ /* 0x000fec000b800000 */
[----:B------:R-:W-:Y:S01]  /*3130*/  UPLOP3.LUT UP4, UPT, UPT, UPT, UPT, 0x40, 0x4 ;  /* 0x000000000004789c */ /* 0x000fe20003f8e870 */
[----:B------:R-:W-:Y:S01]  /*3140*/  UMOV UR13, UR9 ;  /* 0x00000009000d7c82 */ /* 0x000fe20008000000 */
[----:B------:R-:W-:Y:S01]  /*3150*/  UMOV UR12, UR4 ;  /* 0x00000004000c7c82 */ /* 0x000fe20008000000 */
[----:B------:R-:W-:-:S08]  /*3160*/  UMOV UR17, UR14 ;  /* 0x0000000e00117c82 */ /* 0x000fd00008000000 */
.L_x_59:
[----:B------:R-:W-:Y:S02]  /*3170*/  UIADD3 UR13, UPT, UPT, UR13, 0x1, URZ ;  /* 0x000000010d0d7890 */ /* 0x000fe4000fffe0ff */
[----:B--2---:R-:W-:Y:S02]  /*3180*/  ULEA UR6, UR17, UR5, 0x3 ;  /* 0x0000000511067291 */ /* 0x004fe4000f8e18ff */
[----:B------:R-:W-:Y:S01]  /*3190*/  UISETP.NE.AND UP0, UPT, UR13, URZ, UPT ;  /* 0x000000ff0d00728c */ /* 0x000fe2000bf05270 */
[----:B---3--:R-:W-:Y:S10]  /*31a0*/  @P2 BRA `(.L_x_57) ;  /* 0x00000000000c2947 */ /* 0x008ff40003800000 */
[----:B-1----:R-:W-:Y:S04]  /*31b0*/  SHF.L.U32 R3, R8, 0x1f, RZ ;  /* 0x0000001f08037819 */ /* 0x002fe800000006ff */
[----:B------:R-:W1:Y:S02]  /*31c0*/  SYNCS.PHASECHK.TRANS64.TRYWAIT P0, [UR6], R3 ;  /* 0x00000003ff0075a7 */ /* 0x000e640008001106 */
[----:B-1----:R-:W-:Y:S05]  /*31d0*/  @!P0 BRA `(.L_x_58) ;  /* 0x0000003c00408947 */ /* 0x002fea0003800000 */
.L_x_57:
[----:B------:R-:W-:Y:S01]  /*31e0*/  UISETP.NE.AND UP1, UPT, UR12, 0x1, UPT ;  /* 0x000000010c00788c */ /* 0x000fe2000bf25270 */
[----:B------:R-:W-:Y:S01]  /*31f0*/  PLOP3.LUT P2, PT, PT, PT, PT, 0x80, 0x8 ;  /* 0x000000000008781c */ /* 0x000fe20003f4f070 */
[----:B------:R-:W-:Y:S02]  /*3200*/  UIADD3 UR14, UPT, UPT, UR17, 0x1, URZ ;  /* 0x00000001110e7890 */ /* 0x000fe4000fffe0ff */
[----:B------:R-:W-:Y:S02]  /*3210*/  ULEA UR28, UR17, UR11, 0x9 ;  /* 0x0000000b111c7291 */ /* 0x000fe4000f8e48ff */
[----:B------:R-:W-:Y:S01]  /*3220*/  UISETP.NE.AND UP2, UPT, UR14, 0x5, UPT ;  /* 0x000000050e00788c */ /* 0x000fe2000bf45270 */
[----:B------:R-:W-:Y:S01]  /*3230*/  PLOP3.LUT P0, PT, PT, PT, UP1, 0x80, 0x8 ;  /* 0x000000000008781c */ /* 0x000fe20003f0f018 */
[----:B------:R-:W-:Y:S02]  /*3240*/  UIADD3 UR40, UPT, UPT, UR28, 0x2, URZ ;  /* 0x000000021c287890 */ /* 0x000fe4000fffe0ff */
[----:B------:R-:W-:Y:S02]  /*3250*/  USEL UR27, URZ, 0x1, UP2 ;  /* 0x00000001ff1b7887 */ /* 0x000fe40009000000 */
[----:B------:R-:W-:Y:S02]  /*3260*/  USEL UR14, UR14, URZ, UP2 ;  /* 0x000000ff0e0e7287 */ /* 0x000fe40009000000 */
[----:B------:R-:W-:Y:S02]  /*3270*/  UIADD3 UR36, UPT, UPT, UR28, 0x4, URZ ;  /* 0x000000041c247890 */ /* 0x000fe4000fffe0ff */
[----:B------:R-:W-:Y:S01]  /*3280*/  @UP1 ULEA UR26, UR14, UR5, 0x3 ;  /* 0x000000050e1a1291 */ /* 0x000fe2000f8e18ff */
[----:B------:R-:W-:Y:S01]  /*3290*/  LOP3.LUT R8, R8, UR27, RZ, 0x3c, !PT ;  /* 0x0000001b08087c12 */ /* 0x000fe2000f8e3cff */
[----:B------:R-:W-:Y:S02]  /*32a0*/  UIADD3 UR32, UPT, UPT, UR28, 0x6, URZ ;  /* 0x000000061c207890 */ /* 0x000fe4000fffe0ff */
[----:B------:R-:W-:Y:S01]  /*32b0*/  UIADD3 UR6, UPT, UPT, UR6, 0x28, URZ ;  /* 0x0000002806067890 */ /* 0x000fe2000fffe0ff */
[----:B-1----:R-:W-:Y:S01]  /*32c0*/  @P0 SHF.L.U32 R0, R8, 0x1f, RZ ;  /* 0x0000001f08000819 */ /* 0x002fe200000006ff */
[----:B------:R-:W-:Y:S01]  /*32d0*/  UIADD3 UR12, UPT, UPT, UR12, -0x1, URZ ;  /* 0xffffffff0c0c7890 */ /* 0x000fe2000fffe0ff */
[----:B------:R-:W-:Y:S02]  /*32e0*/  UMOV UR29, 0x40004040 ;  /* 0x40004040001d7882 */ /* 0x000fe40000000000 */
[----:B------:R2:W3:Y:S01]  /*32f0*/  @P0 SYNCS.PHASECHK.TRANS64.TRYWAIT P2, [UR26], R0 ;  /* 0x00000000ff0005a7 */ /* 0x0004e2000804111a */
[----:B------:R-:W-:Y:S01]  /*3300*/  ULEA UR26, UR17, UR10, 0xa ;  /* 0x0000000a111a7291 */ /* 0x000fe2000f8e50ff */
[----:B------:R-:W-:Y:S01]  /*3310*/  UMOV UR27, 0x40004040 ;  /* 0x40004040001b7882 */ /* 0x000fe20000000000 */
[----:B------:R-:W-:Y:S02]  /*3320*/  UMOV UR41, 0x40004040 ;  /* 0x4000404000297882 */ /* 0x000fe40000000000 */
[----:B------:R-:W-:Y:S02]  /*3330*/  UIADD3 UR38, UPT, UPT, UR26, 0x2, URZ ;  /* 0x000000021a267890 */ /* 0x000fe4000fffe0ff */
[----:B------:R-:W-:Y:S02]  /*3340*/  UIADD3 UR34, UPT, UPT, UR26, 0x4, URZ ;  /* 0x000000041a227890 */ /* 0x000fe4000fffe0ff */
[----:B------:R-:W-:Y:S01]  /*3350*/  UIADD3 UR30, UPT, UPT, UR26, 0x6, URZ ;  /* 0x000000061a1e7890 */ /* 0x000fe2000fffe0ff */
[----:B------:R2:W-:Y:S01]  /*3360*/  UTCQMMA gdesc[UR26], gdesc[UR28], tmem[UR8], tmem[UR24], idesc[UR25], UP4 ;  /* 0x00ff181c1a0075ea */ /* 0x0005e2000a000308 */
[----:B------:R-:W-:Y:S01]  /*3370*/  UPLOP3.LUT UP4, UPT, UPT, UPT, UPT, 0x80, 0x8 ;  /* 0x000000000008789c */ /* 0x000fe20003f8f070 */
[----:B------:R-:W-:Y:S01]  /*3380*/  UMOV UR39, 0x40004040 ;  /* 0x4000404000277882 */ /* 0x000fe20000000000 */
[----:B------:R-:W-:Y:S01]  /*3390*/  UMOV UR37, 0x40004040 ;  /* 0x4000404000257882 */ /* 0x000fe20000000000 */
[----:B------:R2:W-:Y:S01]  /*33a0*/  UTCQMMA gdesc[UR38], gdesc[UR40], tmem[UR8], tmem[UR22], idesc[UR23], UPT ;  /* 0x00ff1628260075ea */ /* 0x0005e2000b800308 */
[----:B------:R-:W-:Y:S01]  /*33b0*/  UMOV UR35, 0x40004040 ;  /* 0x4000404000237882 */ /* 0x000fe20000000000 */
[----:B------:R-:W-:Y:S01]  /*33c0*/  UMOV UR33, 0x40004040 ;  /* 0x4000404000217882 */ /* 0x000fe20000000000 */
[----:B------:R-:W-:Y:S01]  /*33d0*/  UMOV UR31, 0x40004040 ;  /* 0x40004040001f7882 */ /* 0x000fe20000000000 */
[----:B------:R2:W-:Y:S01]  /*33e0*/  UTCQMMA gdesc[UR34], gdesc[UR36], tmem[UR8], tmem[UR20], idesc[UR21], UPT ;  /* 0x00ff1424220075ea */ /* 0x0005e2000b800308 */
[----:B------:R2:W-:Y:S01]  /*33f0*/  UTCQMMA gdesc[UR30], gdesc[UR32], tmem[UR8], tmem[UR18], idesc[UR19], UPT ;  /* 0x00ff12201e0075ea */ /* 0x0005e2000b800308 */
[----:B------:R2:W-:Y:S01]  /*3400*/  UTCBAR [UR6], URZ ;  /* 0x000000ff060073e9 */ /* 0x0005e200080000ff */
[----:B------:R-:W-:Y:S01]  /*3410*/  UMOV UR17, UR14 ;  /* 0x0000000e00117c82 */ /* 0x000fe20008000000 */
[----:B------:R-:W-:Y:S05]  /*3420*/  BRA.U UP0, `(.L_x_59) ;  /* 0xfffffffd00507547 */ /* 0x000fea000b83ffff */
.L_x_56:
[----:B------:R-:W-:Y:S01]  /*3430*/  UIADD3 UR15, UPT, UPT, UR15, 0x1, URZ ;  /* 0x000000010f0f7890 */ /* 0x000fe2000fffe0ff */
[C---:B------:R-:W-:Y:S01]  /*3440*/  ISETP.NE.AND P0, PT, R10.reuse, 0x2, PT ;  /* 0x000000020a00780c */ /* 0x040fe20003f05270 */
[----:B------:R-:W-:Y:S02]  /*3450*/  UIADD3 UR7, UPT, UPT, UR7, 0x90, URZ ;  /* 0x0000009007077890 */ /* 0x000fe4000fffe0ff */
[----:B------:R-:W-:Y:S01]  /*3460*/  UISETP.NE.AND UP0, UPT, UR15, 0x4, UPT ;  /* 0x000000040f00788c */ /* 0x000fe2000bf05270 */
[----:B-12---:R-:W-:Y:S02]  /*3470*/  SEL R0, RZ, 0x1, P0 ;  /* 0x00000001ff007807 */ /* 0x006fe40000000000 */
[----:B------:R-:W-:Y:S01]  /*3480*/  SEL R10, R10, RZ, P0 ;  /* 0x000000ff0a0a7207 */ /* 0x000fe20000000000 */
[----:B------:R-:W-:Y:S01]  /*3490*/  USEL UR6, URZ, 0x1, UP0 ;  /* 0x00000001ff067887 */ /* 0x000fe20008000000 */
[----:B------:R-:W-:Y:S01]  /*34a0*/  LOP3.LUT R9, R9, R0, RZ, 0x3c, !PT ;  /* 0x0000000009097212 */ /* 0x000fe200078e3cff */
[----:B------:R-:W-:Y:S01]  /*34b0*/  USEL UR15, UR15, URZ, UP0 ;  /* 0x000000ff0f0f7287 */ /* 0x000fe20008000000 */
[----:B------:R1:W-:Y:S03]  /*34c0*/  UTCBAR [UR7], URZ ;  /* 0x000000ff070073e9 */ /* 0x0003e600080000ff */
[----:B------:R-:W-:Y:S01]  /*34d0*/  LOP3.LUT R11, R11, UR6, RZ, 0x3c, !PT ;  /* 0x000000060b0b7c12 */ /* 0x000fe2000f8e3cff */
[----:B------:R-:W-:Y:S07]  /*34e0*/  @P1 BRA `(.L_x_60) ;  /* 0xfffffff800a01947 */ /* 0x000fee000383ffff */
[----:B------:R-:W2:Y:S01]  /*34f0*/  S2UR UR4, SR_CgaCtaId ;  /* 0x00000000000479c3 */ /* 0x000ea20000008800 */
[----:B------:R-:W-:Y:S01]  /*3500*/  ELECT P0, URZ, PT ;  /* 0x0000000000ff782f */ /* 0x000fe20003800000 */
[----:B------:R-:W-:Y:S01]  /*3510*/  IMAD.MOV.U32 R0, RZ, RZ, 0x1 ;  /* 0x00000001ff007424 */ /* 0x000fe200078e00ff */
[----:B------:R-:W-:Y:S01]  /*3520*/  UIADD3 UR5, UPT, UPT, UR5, 0xb0, URZ ;  /* 0x000000b005057890 */ /* 0x000fe2000fffe0ff */
[----:B------:R-:W-:Y:S01]  /*3530*/  SHF.L.U32 R3, R11, 0x1f, RZ ;  /* 0x0000001f0b037819 */ /* 0x000fe200000006ff */
[----:B------:R-:W-:-:S03]  /*3540*/  UMOV UR6, 0x40 ;  /* 0x0000004000067882 */ /* 0x000fc60000000000 */
[----:B------:R-:W-:Y:S01]  /*3550*/  UVIRTCOUNT.DEALLOC.SMPOOL 0x80 ;  /* 0x000000800000784c */ /* 0x000fe20000000000 */
[----:B--2---:R-:W-:Y:S02]  /*3560*/  ULEA UR4, UR4, UR6, 0x18 ;  /* 0x0000000604047291 */ /* 0x004fe4000f8ec0ff */
[----:B------:R-:W-:-:S07]  /*3570*/  ULEA UR6, UR15, UR5, 0x3 ;  /* 0x000000050f067291 */ /* 0x000fce000f8e18ff */
[----:B------:R2:W-:Y:S02]  /*3580*/  @P0 STS.U8 [UR4+0x1c], R0 ;  /* 0x00001c00ff000988 */ /* 0x0005e40008000004 */
[----:B------:R-:W4:Y:S02]  /*3590*/  SYNCS.PHASECHK.TRANS64.TRYWAIT P0, [UR6], R3 ;  /* 0x00000003ff0075a7 */ /* 0x000f240008001106 */
[----:B--2-4-:R-:W-:Y:S05]  /*35a0*/  @!P0 BRA `(.L_x_61) ;  /* 0x0000003800648947 */ /* 0x014fea0003800000 */
.L_x_118:
[----:B-1----:R-:W-:-:S04]  /*35b0*/  UIADD3 UR7, UPT, UPT, UR15, 0x1, URZ ;  /* 0x000000010f077890 */ /* 0x002fc8000fffe0ff */
[----:B------:R-:W-:-:S04]  /*35c0*/  UISETP.NE.AND UP0, UPT, UR7, 0x4, UPT ;  /* 0x000000040700788c */ /* 0x000fc8000bf05270 */
[----:B------:R-:W-:Y:S02]  /*35d0*/  USEL UR8, URZ, 0x1, UP0 ;  /* 0x00000001ff087887 */ /* 0x000fe40008000000 */
[----:B------:R-:W-:-:S04]  /*35e0*/  USEL UR7, UR7, URZ, UP0 ;  /* 0x000000ff07077287 */ /* 0x000fc80008000000 */
[----:B------:R-:W-:Y:S01]  /*35f0*/  ULEA UR6, UR7, UR5, 0x3 ;  /* 0x0000000507067291 */ /* 0x000fe2000f8e18ff */
[----:B------:R-:W-:-:S04]  /*3600*/  LOP3.LUT R2, R11, UR8, RZ, 0x3c, !PT ;  /* 0x000000080b027c12 */ /* 0x000fc8000f8e3cff */
[----:B--2---:R-:W-:-:S04]  /*3610*/  SHF.L.U32 R3, R2, 0x1f, RZ ;  /* 0x0000001f02037819 */ /* 0x004fc800000006ff */
[----:B------:R-:W1:Y:S02]  /*3620*/  SYNCS.PHASECHK.TRANS64.TRYWAIT P0, [UR6], R3 ;  /* 0x00000003ff0075a7 */ /* 0x000e640008001106 */
[----:B-1----:R-:W-:Y:S05]  /*3630*/  @!P0 BRA `(.L_x_62) ;  /* 0x0000003800588947 */ /* 0x002fea0003800000 */
.L_x_120:
        /* <DEDUP_REMOVED lines=9> */
.L_x_122:
[----:B------:R-:W-:-:S04]  /*36d0*/  UIADD3 UR7, UPT, UPT, UR7, 0x1, URZ ;  /* 0x0000000107077890 */ /* 0x000fc8000fffe0ff */
[----:B------:R-:W-:-:S04]  /*36e0*/  UISETP.NE.AND UP0, UPT, UR7, 0x4, UPT ;  /* 0x000000040700788c */ /* 0x000fc8000bf05270 */
[----:B------:R-:W-:Y:S02]  /*36f0*/  USEL UR6, URZ, 0x1, UP0 ;  /* 0x00000001ff067887 */ /* 0x000fe40008000000 */
[----:B------:R-:W-:-:S04]  /*3700*/  USEL UR7, UR7, URZ, UP0 ;  /* 0x000000ff07077287 */ /* 0x000fc80008000000 */
[----:B------:R-:W-:Y:S01]  /*3710*/  ULEA UR7, UR7, UR5, 0x3 ;  /* 0x0000000507077291 */ /* 0x000fe2000f8e18ff */
[----:B-1----:R-:W-:-:S04]  /*3720*/  LOP3.LUT R3, R2, UR6, RZ, 0x3c, !PT ;  /* 0x0000000602037c12 */ /* 0x002fc8000f8e3cff */
[----:B------:R-:W-:-:S04]  /*3730*/  SHF.L.U32 R3, R3, 0x1f, RZ ;  /* 0x0000001f03037819 */ /* 0x000fc800000006ff */
[----:B------:R-:W1:Y:S02]  /*3740*/  SYNCS.PHASECHK.TRANS64.TRYWAIT P0, [UR7], R3 ;  /* 0x00000003ff0075a7 */ /* 0x000e640008001107 */
[----:B-1----:R-:W-:Y:S05]  /*3750*/  @!P0 BRA `(.L_x_64) ;  /* 0x0000003800408947 */ /* 0x002fea0003800000 */
.L_x_124:
[----:B------:R-:W-:Y:S01]  /*3760*/  NOP ;  /* 0x0000000000007918 */ /* 0x000fe20000000000 */
[----:B-1----:R-:W1:Y:S01]  /*3770*/  LDS R0, [UR4+0x14] ;  /* 0x00001404ff007984 */ /* 0x002e620008000800 */
[----:B------:R-:W-:Y:S01]  /*3780*/  ULOP3.LUT UR6, UR16, 0xffff, URZ, 0xc0, !UPT ;  /* 0x0000ffff10067892 */ /* 0x000fe2000f8ec0ff */
[----:B------:R-:W-:Y:S01]  /*3790*/  UMOV UR8, 0xffff ;  /* 0x0000ffff00087882 */ /* 0x000fe20000000000 */
[----:B------:R-:W-:Y:S02]  /*37a0*/  UMOV UR5, 0x1 ;  /* 0x0000000100057882 */ /* 0x000fe40000000000 */
[----:B------:R-:W-:-:S04]  /*37b0*/  USHF.R.U32.HI UR6, URZ, 0x5, UR6 ;  /* 0x00000005ff067899 */ /* 0x000fc80008011606 */
[----:B------:R-:W-:Y:S02]  /*37c0*/  USHF.L.U32 UR8, UR8, UR6, URZ ;  /* 0x0000000608087299 */ /* 0x000fe400080006ff */
[----:B------:R-:W-:-:S04]  /*37d0*/  USHF.L.U32 UR5, UR5, UR6, URZ ;  /* 0x0000000605057299 */ /* 0x000fc800080006ff */
[----:B-1----:R-:W-:-:S04]  /*37e0*/  LOP3.LUT R0, R0, UR8, RZ, 0xc0, !PT ;  /* 0x0000000800007c12 */ /* 0x002fc8000f8ec0ff */
[----:B------:R-:W-:-:S13]  /*37f0*/  ISETP.NE.AND P0, PT, R0, UR8, PT ;  /* 0x0000000800007c0c */ /* 0x000fda000bf05270 */
[----:B------:R-:W-:Y:S05]  /*3800*/  @P0 BRA `(.L_x_65) ;  /* 0x0000000000580947 */ /* 0x000fea0003800000 */
[----:B------:R-:W1:Y:S02]  /*3810*/  LDS R0, [UR4+0x18] ;  /* 0x00001804ff007984 */ /* 0x000e640008000800 */
[----:B-1----:R-:W-:-:S04]  /*3820*/  LOP3.LUT R0, R0, UR5, RZ, 0xc0, !PT ;  /* 0x0000000500007c12 */ /* 0x002fc8000f8ec0ff */
[----:B------:R-:W-:-:S13]  /*3830*/  ISETP.NE.AND P0, PT, R0, UR5, PT ;  /* 0x0000000500007c0c */ /* 0x000fda000bf05270 */
[----:B------:R-:W-:Y:S05]  /*3840*/  @P0 BRA `(.L_x_66) ;  /* 0x00000000003c0947 */ /* 0x000fea0003800000 */
[----:B------:R-:W1:Y:S01]  /*3850*/  S2R R2, SR_LANEID ;  /* 0x0000000000027919 */ /* 0x000e620000000000 */
[----:B------:R-:W-:Y:S01]  /*3860*/  ULOP3.LUT UR8, URZ, UR8, URZ, 0x33, !UPT ;  /* 0x00000008ff087292 */ /* 0x000fe2000f8e33ff */
[----:B------:R-:W-:Y:S01]  /*3870*/  LOP3.LUT R4, RZ, UR5, RZ, 0x33, !PT ;  /* 0x00000005ff047c12 */ /* 0x000fe2000f8e33ff */
[----:B------:R-:W-:Y:S02]  /*3880*/  VOTEU.ANY UR7, UPT, PT ;  /* 0x0000000000077886 */ /* 0x000fe400038e0100 */
[----:B------:R-:W-:Y:S01]  /*3890*/  UFLO.U32 UR7, UR7 ;  /* 0x00000007000772bd */ /* 0x000fe200080e0000 */
[----:B------:R-:W2:Y:S01]  /*38a0*/  REDUX UR5, R4 ;  /* 0x00000000040573c4 */ /* 0x000ea20000000000 */
[----:B------:R-:W-:-:S06]  /*38b0*/  IMAD.U32 R0, RZ, RZ, UR8 ;  /* 0x00000008ff007e24 */ /* 0x000fcc000f8e00ff */
[----:B------:R4:W-:Y:S01]  /*38c0*/  UTCATOMSWS.AND URZ, UR8 ;  /* 0x0000000800ff79e3 */ /* 0x0009e20008000000 */
[----:B------:R-:W3:Y:S01]  /*38d0*/  REDUX UR6, R0 ;  /* 0x00000000000673c4 */ /* 0x000ee20000000000 */
[----:B-1----:R-:W-:Y:S01]  /*38e0*/  ISETP.EQ.U32.AND P0, PT, R2, UR7, PT ;  /* 0x0000000702007c0c */ /* 0x002fe2000bf02070 */
[----:B--2---:R-:W-:Y:S01]  /*38f0*/  IMAD.U32 R2, RZ, RZ, UR5 ;  /* 0x00000005ff027e24 */ /* 0x004fe2000f8e00ff */
[----:B---3--:R-:W-:-:S11]  /*3900*/  MOV R3, UR6 ;  /* 0x0000000600037c02 */ /* 0x008fd60008000f00 */
[----:B------:R4:W-:Y:S04]  /*3910*/  @P0 ATOMS.AND RZ, [UR4+0x14], R3 ;  /* 0x00001403ffff098c */ /* 0x0009e8000a800004 */
[----:B------:R4:W-:Y:S01]  /*3920*/  @P0 ATOMS.AND RZ, [UR4+0x18], R2 ;  /* 0x00001802ffff098c */ /* 0x0009e2000a800004 */
[----:B------:R-:W-:Y:S05]  /*3930*/  BRA `(.L_x_67) ;  /* 0x0000000000147947 */ /* 0x000fea0003800000 */
.L_x_66:
[----:B------:R-:W-:Y:S02]  /*3940*/  MOV R2, 0x3960 ;  /* 0x0000396000027802 */ /* 0x000fe40000000f00 */
[----:B---3-5:R-:W-:Y:S05]  /*3950*/  CALL.REL.NOINC `($__internal_0_$__cuda_sm10x_tcgen05_guardrail_trap_col_being_dealloced_not_returned_by_alloc) ;  /* 0x00000038005c7944 */ /* 0x028fea0003c00000 */
[----:B------:R-:W-:Y:S05]  /*3960*/  BRA `(.L_x_67) ;  /* 0x0000000000087947 */ /* 0x000fea0003800000 */
.L_x_65:
[----:B------:R-:W-:Y:S02]  /*3970*/  MOV R2, 0x3990 ;  /* 0x0000399000027802 */ /* 0x000fe40000000f00 */
[----:B---3-5:R-:W-:Y:S05]  /*3980*/  CALL.REL.NOINC `($__internal_2_$__cuda_sm10x_tcgen05_guardrail_trap_unallocated_columns_being_dealloced) ;  /* 0x0000003800687944 */ /* 0x028fea0003c00000 */
.L_x_67:
[----:B------:R-:W-:Y:S01]  /*3990*/  NOP ;  /* 0x0000000000007918 */ /* 0x000fe20000000000 */
[----:B----4-:R-:W-:Y:S05]  /*39a0*/  EXIT ;  /* 0x000000000000794d */ /* 0x010fea0003800000 */
.L_x_49:
[----:B------:R-:W-:-:S09]  /*39b0*/  UISETP.NE.OR UP2, UPT, UR8, 0x3, !UP2 ;  /* 0x000000030800788c */ /* 0x000fd2000d745670 */
[----:B------:R-:W-:Y:S05]  /*39c0*/  BRA.U UP2, `(.L_x_68) ;  /* 0x0000000902c87547 */ /* 0x000fea000b800000 */
[----:B------:R-:W1:Y:S01]  /*39d0*/  LDCU.64 UR6, c[0x0][0x888] ;  /* 0x00011100ff0677ac */ /* 0x000e620008000a00 */
[----:B------:R-:W2:Y:S01]  /*39e0*/  LDC R0, c[0x0][0xb30] ;  /* 0x0002cc00ff007b82 */ /* 0x000ea20000000800 */
[----:B------:R-:W-:Y:S01]  /*39f0*/  IMAD.MOV.U32 R30, RZ, RZ, 0x1 ;  /* 0x00000001ff1e7424 */ /* 0x000fe200078e00ff */
[----:B------:R-:W-:Y:S01]  /*3a00*/  CS2R R28, SRZ ;  /* 0x00000000001c7805 */ /* 0x000fe2000001ff00 */
[----:B------:R-:W4:Y:S01]  /*3a10*/  LDCU.64 UR4, c[0x0][0x890] ;  /* 0x00011200ff0477ac */ /* 0x000f220008000a00 */
[----:B------:R-:W-:Y:S01]  /*3a20*/  IMAD.MOV.U32 R25, RZ, RZ, 0x2000 ;  /* 0x00002000ff197424 */ /* 0x000fe200078e00ff */
[----:B------:R-:W-:-:S03]  /*3a30*/  UMOV UR8, 0x400 ;  /* 0x0000040000087882 */ /* 0x000fc60000000000 */
[----:B------:R-:W3:Y:S01]  /*3a40*/  LDC R19, c[0x0][0x370] ;  /* 0x0000dc00ff137b82 */ /* 0x000ee20000000800 */
[----:B------:R-:W-:-:S07]  /*3a50*/  UPLOP3.LUT UP1, UPT, UPT, UPT, UPT, 0x40, 0x4 ;  /* 0x000000000004789c */ /* 0x000fce0003f2e870 */
[----:B------:R-:W3:Y:S01]  /*3a60*/  LDC R2, c[0x0][0xb0c] ;  /* 0x0002c300ff027b82 */ /* 0x000ee20000000800 */
[----:B-1----:R-:W-:Y:S02]  /*3a70*/  UISETP.NE.U32.AND UP2, UPT, UR6, URZ, UPT ;  /* 0x000000ff0600728c */ /* 0x002fe4000bf45070 */
[----:B------:R-:W-:Y:S02]  /*3a80*/  ULEA UR6, UR37, UR8, 0x18 ;  /* 0x0000000825067291 */ /* 0x000fe4000f8ec0ff */
[----:B------:R-:W-:Y:S02]  /*3a90*/  UISETP.NE.AND.EX UP2, UPT, UR7, URZ, UPT, UP2 ;  /* 0x000000ff0700728c */ /* 0x000fe4000bf45320 */
[----:B------:R-:W-:Y:S01]  /*3aa0*/  UIADD3 UR7, UPT, UPT, UR6, 0x50, URZ ;  /* 0x0000005006077890 */ /* 0x000fe2000fffe0ff */
[----:B------:R-:W1:Y:S01]  /*3ab0*/  LDC R18, c[0x0][0xb20] ;  /* 0x0002c800ff127b82 */ /* 0x000e620000000800 */
[----:B----4-:R-:W-:Y:S01]  /*3ac0*/  UISETP.NE.U32.AND UP3, UPT, UR4, URZ, UPT ;  /* 0x000000ff0400728c */ /* 0x010fe2000bf65070 */
[----:B--2---:R-:W-:Y:S01]  /*3ad0*/  ISETP.NE.AND P1, PT, R0, 0x1, PT ;  /* 0x000000010000780c */ /* 0x004fe20003f25270 */
[----:B------:R-:W-:-:S02]  /*3ae0*/  UPRMT UR37, UR37, 0x654, UR7 ;  /* 0x0000065425257896 */ /* 0x000fc40008000007 */
[----:B------:R-:W-:-:S03]  /*3af0*/  UISETP.NE.AND.EX UP3, UPT, UR5, URZ, UPT, UP3 ;  /* 0x000000ff0500728c */ /* 0x000fc6000bf65330 */
[----:B------:R-:W2:Y:S08]  /*3b00*/  LDC.64 R32, c[0x0][0x348] ;  /* 0x0000d200ff207b82 */ /* 0x000eb00000000a00 */
[----:B------:R-:W4:Y:S08]  /*3b10*/  LDC.64 R16, c[0x0][0xb10] ;  /* 0x0002c400ff107b82 */ /* 0x000f300000000a00 */
[----:B------:R-:W1:Y:S08]  /*3b20*/  LDC.64 R6, c[0x0][0xb18] ;  /* 0x0002c600ff067b82 */ /* 0x000e700000000a00 */
[----:B------:R-:W1:Y:S08]  /*3b30*/  LDC.64 R4, c[0x0][0xb28] ;  /* 0x0002ca00ff047b82 */ /* 0x000e700000000a00 */
[----:B---3--:R-:W1:Y:S02]  /*3b40*/  LDC R24, c[0x0][0x374] ;  /* 0x0000dd00ff187b82 */ /* 0x008e640000000800 */
.L_x_76:
[C---:B------:R-:W-:Y:S02]  /*3b50*/  LEA R0, R29.reuse, UR6, 0x3 ;  /* 0x000000061d007c11 */ /* 0x040fe4000f8e18ff */
[----:B------:R-:W-:Y:S02]  /*3b60*/  SHF.L.U32 R3, R28, 0x1f, RZ ;  /* 0x0000001f1c037819 */ /* 0x000fe400000006ff */
[----:B------:R-:W-:Y:S02]  /*3b70*/  LEA R20, R29, UR6, 0x4 ;  /* 0x000000061d147c11 */ /* 0x000fe4000f8e20ff */
[----:B---3--:R-:W3:Y:S02]  /*3b80*/  SYNCS.PHASECHK.TRANS64.TRYWAIT P0, [R0+URZ+0x70], R3 ;  /* 0x00007003000075a7 */ /* 0x008ee400080011ff */
[----:B---3--:R-:W-:Y:S05]  /*3b90*/  @!P0 BRA `(.L_x_69) ;  /* 0x0000003400488947 */ /* 0x008fea0003800000 */
.L_x_125:
[----:B------:R-:W-:Y:S01]  /*3ba0*/  ISETP.GE.AND P0, PT, R72, 0x1, PT ;  /* 0x000000014800780c */ /* 0x000fe20003f06270 */
[----:B------:R-:W1:Y:S01]  /*3bb0*/  LDS.128 R20, [R20+0x100] ;  /* 0x0001000014147984 */ /* 0x000e620000000c00 */
[----:B------:R-:W-:Y:S01]  /*3bc0*/  ISETP.NE.U32.AND P4, PT, RZ, UR4, PT ;  /* 0x00000004ff007c0c */ /* 0x000fe2000bf85070 */
[----:B---3--:R-:W-:Y:S01]  /*3bd0*/  VIADD R0, R0, 0x80 ;  /* 0x0000008000007836 */ /* 0x008fe20000000000 */
[----:B------:R-:W-:Y:S02]  /*3be0*/  SHF.L.U32 R26, R30, 0x1f, RZ ;  /* 0x0000001f1e1a7819 */ /* 0x000fe400000006ff */
[----:B------:R-:W-:Y:S02]  /*3bf0*/  ISETP.NE.AND.EX P4, PT, RZ, UR5, PT, P4 ;  /* 0x00000005ff007c0c */ /* 0x000fe4000bf85340 */
[----:B------:R-:W-:Y:S01]  /*3c00*/  PRMT R0, RZ, 0x654, R0 ;  /* 0x00000654ff007816 */ /* 0x000fe20000000000 */
[----:B------:R-:W-:Y:S01]  /*3c10*/  @!PT LDS RZ, [RZ] ;  /* 0x00000000fffff984 */ /* 0x000fe20000000800 */
[----:B------:R-:W-:Y:S01]  /*3c20*/  @!PT LDS RZ, [RZ] ;  /* 0x00000000fffff984 */ /* 0x000fe20000000800 */
[----:B------:R-:W-:Y:S01]  /*3c30*/  @!PT LDS RZ, [RZ] ;  /* 0x00000000fffff984 */ /* 0x000fe20000000800 */
[----:B------:R-:W-:Y:S01]  /*3c40*/  @!PT LDS RZ, [RZ] ;  /* 0x00000000fffff984 */ /* 0x000fe20000000800 */
[----:B------:R3:W-:Y:S06]  /*3c50*/  MEMBAR.ALL.CTA ;  /* 0x0000000000007992 */ /* 0x0007ec0000008000 */
[----:B---3--:R-:W3:Y:S02]  /*3c60*/  FENCE.VIEW.ASYNC.S ;  /* 0x00000000000073c6 */ /* 0x008ee40000000000 */
[----:B---3--:R3:W-:Y:S01]  /*3c70*/  SYNCS.ARRIVE.TRANS64.RED.A1T0 RZ, [R0+URZ], RZ ;  /* 0x000000ff00ff79a7 */ /* 0x0087e200081004ff */
[----:B-1----:R-:W-:Y:S11]  /*3c80*/  LOP3.LUT P3, RZ, R22, 0x1, RZ, 0xc0, !PT ;  /* 0x0000000116ff7812 */ /* 0x002ff6000786c0ff */
[----:B------:R-:W-:Y:S02]  /*3c90*/  @!UPT UIADD3 URZ, UPT, UPT, URZ, URZ, URZ ;  /* 0x000000fffffff290 */ /* 0x000fe4000fffe0ff */
[----:B------:R-:W-:Y:S02]  /*3ca0*/  @P3 MOV R13, R20 ;  /* 0x00000014000d3202 */ /* 0x000fe40000000f00 */
[----:B------:R-:W-:Y:S01]  /*3cb0*/  @P3 LOP3.LUT R8, R21, 0xffff, RZ, 0xc0, !PT ;  /* 0x0000ffff15083812 */ /* 0x000fe200078ec0ff */
[----:B---3--:R-:W-:Y:S06]  /*3cc0*/  @!P0 BRA `(.L_x_70) ;  /* 0x0000000000a48947 */ /* 0x008fec0003800000 */
[----:B------:R-:W-:Y:S01]  /*3cd0*/  IMAD.HI.U32 R31, R24, R7, RZ ;  /* 0x00000007181f7227 */ /* 0x000fe200078e00ff */
[----:B------:R-:W-:Y:S02]  /*3ce0*/  ISETP.NE.AND P0, PT, R6, 0x1, PT ;  /* 0x000000010600780c */ /* 0x000fe40003f05270 */
[----:B------:R-:W-:Y:S01]  /*3cf0*/  ISETP.NE.AND P2, PT, R72, 0x1, PT ;  /* 0x000000014800780c */ /* 0x000fe20003f45270 */
[----:B----4-:R-:W-:Y:S01]  /*3d00*/  IMAD.HI.U32 R34, R19, R16, RZ ;  /* 0x0000001013227227 */ /* 0x010fe200078e00ff */
[----:B------:R-:W-:Y:S02]  /*3d10*/  SHF.R.U32.HI R31, RZ, R18, R31 ;  /* 0x00000012ff1f7219 */ /* 0x000fe4000001161f */
[----:B------:R-:W-:Y:S01]  /*3d20*/  ISETP.NE.AND P5, PT, R2, 0x1, PT ;  /* 0x000000010200780c */ /* 0x000fe20003fa5270 */
[----:B------:R-:W-:Y:S01]  /*3d30*/  IMAD.HI.U32 R36, R13, R16, RZ ;  /* 0x000000100d247227 */ /* 0x000fe200078e00ff */
[----:B------:R-:W-:Y:S02]  /*3d40*/  SHF.R.U32.HI R34, RZ, R17, R34 ;  /* 0x00000011ff227219 */ /* 0x000fe40000011622 */
[----:B------:R-:W-:Y:S01]  /*3d50*/  SEL R3, R24, R31, !P0 ;  /* 0x0000001f18037207 */ /* 0x000fe20004000000 */
[C---:B------:R-:W-:Y:S01]  /*3d60*/  IMAD.HI.U32 R31, R8.reuse, R7, RZ ;  /* 0x00000007081f7227 */ /* 0x040fe200078e00ff */
[----:B------:R-:W-:Y:S02]  /*3d70*/  SEL R11, R19, R34, !P5 ;  /* 0x00000022130b7207 */ /* 0x000fe40006800000 */
[----:B------:R-:W-:Y:S01]  /*3d80*/  SHF.R.U32.HI R36, RZ, R17, R36 ;  /* 0x00000011ff247219 */ /* 0x000fe20000011624 */
[----:B------:R-:W-:Y:S01]  /*3d90*/  IMAD.HI.U32 R38, R3, R4, RZ ;  /* 0x0000000403267227 */ /* 0x000fe200078e00ff */
[----:B------:R-:W-:Y:S03]  /*3da0*/  SHF.R.U32.HI R31, RZ, R18, R31 ;  /* 0x00000012ff1f7219 */ /* 0x000fe6000001161f */
[----:B------:R-:W-:Y:S01]  /*3db0*/  IMAD.HI.U32 R34, R11, R4, RZ ;  /* 0x000000040b227227 */ /* 0x000fe200078e00ff */
[----:B------:R-:W-:Y:S02]  /*3dc0*/  @P2 SHF.R.U32.HI R3, RZ, R5, R38 ;  /* 0x00000005ff032219 */ /* 0x000fe40000011626 */
[----:B------:R-:W-:Y:S02]  /*3dd0*/  SEL R9, R8, R31, !P0 ;  /* 0x0000001f08097207 */ /* 0x000fe40004000000 */
[----:B------:R-:W-:Y:S01]  /*3de0*/  @P2 SHF.R.U32.HI R11, RZ, R5, R34 ;  /* 0x00000005ff0b2219 */ /* 0x000fe20000011622 */
[C---:B------:R-:W-:Y:S01]  /*3df0*/  IMAD R10, R72.reuse, R3, RZ ;  /* 0x00000003480a7224 */ /* 0x040fe200078e02ff */
[----:B------:R-:W-:Y:S01]  /*3e00*/  SEL R3, R13, R36, !P5 ;  /* 0x000000240d037207 */ /* 0x000fe20006800000 */
[C---:B------:R-:W-:Y:S03]  /*3e10*/  IMAD.HI.U32 R14, R9.reuse, R4, RZ ;  /* 0x00000004090e7227 */ /* 0x040fe600078e00ff */
[----:B------:R-:W-:Y:S01]  /*3e20*/  ISETP.GE.AND P0, PT, R9, R10, PT ;  /* 0x0000000a0900720c */ /* 0x000fe20003f06270 */
[C---:B------:R-:W-:Y:S01]  /*3e30*/  IMAD R12, R72.reuse, R11, RZ ;  /* 0x0000000b480c7224 */ /* 0x040fe200078e02ff */
[-C--:B------:R-:W-:Y:S04]  /*3e40*/  SHF.R.U32.HI R14, RZ, R5.reuse, R14 ;  /* 0x00000005ff0e7219 */ /* 0x080fe8000001160e */
[----:B------:R-:W-:Y:S02]  /*3e50*/  ISETP.GE.OR P0, PT, R3, R12, P0 ;  /* 0x0000000c0300720c */ /* 0x000fe40000706670 */
[----:B------:R-:W-:Y:S05]  /*3e60*/  SEL R15, R9, R14, !P2 ;  /* 0x0000000e090f7207 */ /* 0x000fea0005000000 */
[----:B------:R-:W-:Y:S04]  /*3e70*/  IMAD.MOV R14, RZ, RZ, -R15 ;  /* 0x000000ffff0e7224 */ /* 0x000fe800078e0a0f */
[----:B------:R-:W-:Y:S02]  /*3e80*/  IMAD R14, R72, R14, R9 ;  /* 0x0000000e480e7224 */ /* 0x000fe400078e0209 */
[C---:B------:R-:W-:Y:S05]  /*3e90*/  @!P0 IMAD.HI.U32 R10, R3.reuse, R4, RZ ;  /* 0x00000004030a8227 */ /* 0x040fea00078e00ff */
[----:B------:R-:W-:Y:S04]  /*3ea0*/  @!P0 SHF.R.U32.HI R10, RZ, R5, R10 ;  /* 0x00000005ff0a8219 */ /* 0x000fe8000001160a */
[----:B------:R-:W-:Y:S01]  /*3eb0*/  @!P0 SEL R0, R3, R10, !P2 ;  /* 0x0000000a03008207 */ /* 0x000fe20005000000 */
[----:B------:R-:W-:Y:S03]  /*3ec0*/  IMAD.MOV R10, RZ, RZ, -R3 ;  /* 0x000000ffff0a7224 */ /* 0x000fe600078e0a03 */
[----:B------:R-:W-:Y:S01]  /*3ed0*/  @!P0 IADD3 R15, PT, PT, R15, -R0, RZ ;  /* 0x800000000f0f8210 */ /* 0x000fe20007ffe0ff */
[----:B------:R-:W-:Y:S01]  /*3ee0*/  @!P0 IMAD R0, R11, R14, R0 ;  /* 0x0000000e0b008224 */ /* 0x000fe200078e0200 */
[----:B------:R-:W-:Y:S01]  /*3ef0*/  IADD3 R11, PT, PT, -R9, RZ, RZ ;  /* 0x000000ff090b7210 */ /* 0x000fe20007ffe1ff */
[----:B------:R-:W-:Y:S02]  /*3f00*/  IMAD R13, R2, R10, R13 ;  /* 0x0000000a020d7224 */ /* 0x000fe400078e020d */
[----:B------:R-:W-:Y:S02]  /*3f10*/  @!P0 IMAD R9, R15, R72, R3 ;  /* 0x000000480f098224 */ /* 0x000fe400078e0203 */
[----:B------:R-:W-:Y:S02]  /*3f20*/  @!P0 IMAD.MOV.U32 R3, RZ, RZ, R0 ;  /* 0x000000ffff038224 */ /* 0x000fe400078e0000 */
[----:B------:R-:W-:Y:S02]  /*3f30*/  IMAD R8, R6, R11, R8 ;  /* 0x0000000b06087224 */ /* 0x000fe400078e0208 */
[----:B------:R-:W-:Y:S02]  /*3f40*/  IMAD R13, R3, R2, R13 ;  /* 0x00000002030d7224 */ /* 0x000fe400078e020d */
[----:B------:R-:W-:Y:S02]  /*3f50*/  IMAD R8, R9, R6, R8 ;  /* 0x0000000609087224 */ /* 0x000fe400078e0208 */
.L_x_70:
[----:B------:R-:W-:Y:S05]  /*3f60*/  BRA.U UP1, `(.L_x_71) ;  /* 0x0000000101107547 */ /* 0x000fea000b800000 */
[----:B------:R-:W-:Y:S04]  /*3f70*/  MOV R0, UR13 ;  /* 0x0000000d00007c02 */ /* 0x000fe80008000f00 */
[----:B------:R-:W-:Y:S04]  /*3f80*/  SHF.L.U32 R3, R0, 0x1f, RZ ;  /* 0x0000001f00037819 */ /* 0x000fe800000006ff */
[----:B------:R-:W1:Y:S02]  /*3f90*/  SYNCS.PHASECHK.TRANS64.TRYWAIT P0, [UR6+0x68], R3 ;  /* 0x00006803ff0075a7 */ /* 0x000e640008001106 */
[----:B-1----:R-:W-:Y:S05]  /*3fa0*/  @!P0 BRA `(.L_x_72) ;  /* 0x0000003000588947 */ /* 0x002fea0003800000 */
.L_x_71:
[----:B------:R-:W-:Y:S05]  /*3fb0*/  BRA.U !UP3, `(.L_x_73) ;  /* 0x000000010b347547 */ /* 0x000fea000b800000 */
[----:B------:R-:W-:Y:S01]  /*3fc0*/  UPLOP3.LUT UP0, UPT, UPT, UPT, UP2, 0x80, 0x8 ;  /* 0x000000000008789c */ /* 0x000fe20003f0f020 */
[----:B-1----:R-:W-:Y:S02]  /*3fd0*/  HFMA2 R0, -RZ, RZ, 0, 5.9604644775390625e-08 ;  /* 0x00000001ff007431 */ /* 0x002fe400000001ff */
[----:B------:R-:W-:Y:S03]  /*3fe0*/  IMAD.MOV.U32 R164, RZ, RZ, 0x1 ;  /* 0x00000001ffa47424 */ /* 0x000fe600078e00ff */
[----:B------:R-:W-:Y:S05]  /*3ff0*/  PLOP3.LUT P0, PT, PT, PT, UP0, 0x80, 0x8 ;  /* 0x000000000008781c */ /* 0x000fea0003f0f008 */
[----:B------:R-:W1:Y:S01]  /*4000*/  @UP0 LDCU.64 UR8, c[0x0][0x888] ;  /* 0x00011100ff0807ac */ /* 0x000e620008000a00 */
[----:B------:R-:W-:Y:S07]  /*4010*/  @UP0 UIMAD UR7, UR36, UR4, URZ ;  /* 0x00000004240702a4 */ /* 0x000fee000f8e02ff */
[----:B------:R-:W-:Y:S01]  /*4020*/  @!P0 PRMT R164, R0, 0x7610, R164 ;  /* 0x0000761000a48816 */ /* 0x000fe200000000a4 */
[----:B-1----:R-:W-:Y:S03]  /*4030*/  @UP0 UIMAD.WIDE UR8, UR7, 0x4, UR8 ;  /* 0x00000004070808a5 */ /* 0x002fe6000f8e0208 */
[----:B------:R-:W1:Y:S03]  /*4040*/  @!UP0 LDCU UR7, c[0x0][0x880] ;  /* 0x00011000ff0787ac */ /* 0x000e660008000800 */
[----:B------:R-:W-:Y:S01]  /*4050*/  IMAD.U32 R10, RZ, RZ, UR8 ;  /* 0x00000008ff0a7e24 */ /* 0x000fe2000f8e00ff */
[----:B------:R-:W-:Y:S05]  /*4060*/  MOV R11, UR9 ;  /* 0x00000009000b7c02 */ /* 0x000fea0008000f00 */
[----:B-----5:R3:W5:Y:S02]  /*4070*/  @P0 LDG.E R81, desc[UR40][R10.64] ;  /* 0x000000280a510981 */ /* 0x020764000c1e1900 */
[----:B-1-3--:R-:W-:Y:S07]  /*4080*/  @!P0 IMAD.U32 R81, RZ, RZ, UR7 ;  /* 0x00000007ff518e24 */ /* 0x00afee000f8e00ff */
.L_x_73:
[----:B-----5:R-:W-:Y:S01]  /*4090*/  @!P4 FSETP.EQ.AND P5, PT, R81, RZ, PT ;  /* 0x000000ff5100c20b */ /* 0x020fe20003fa2000 */
[----:B------:R-:W-:Y:S01]  /*40a0*/  @!UPT UIADD3 URZ, UPT, UPT, URZ, URZ, URZ ;  /* 0x000000fffffff290 */ /* 0x000fe2000fffe0ff */
[----:B------:R-:W-:Y:S11]  /*40b0*/  @!P4 BRA `(.L_x_74) ;  /* 0x000000000014c947 */ /* 0x000ff60003800000 */
[----:B------:R-:W-:Y:S02]  /*40c0*/  LOP3.LUT P0, RZ, R164, 0xff, RZ, 0xc0, !PT ;  /* 0x000000ffa4ff7812 */ /* 0x000fe4000780c0ff */
[----:B------:R-:W-:Y:S04]  /*40d0*/  PLOP3.LUT P5, PT, PT, PT, UP0, 0x80, 0x8 ;  /* 0x000000000008781c */ /* 0x000fe80003faf008 */
[----:B------:R-:W-:Y:S07]  /*40e0*/  PLOP3.LUT P5, PT, P5, PT, PT, 0x8, 0x80 ;  /* 0x000000000080781c */ /* 0x000fee0002fae170 */
[----:B------:R-:W-:Y:S11]  /*40f0*/  @P0 FSETP.EQ.AND P5, PT, R81, RZ, PT ;  /* 0x000000ff5100020b */ /* 0x000ff60003fa2000 */
[----:B------:R-:W-:Y:S02]  /*4100*/  @!UPT UIADD3 URZ, UPT, UPT, URZ, URZ, URZ ;  /* 0x000000fffffff290 */ /* 0x000fe4000fffe0ff */
.L_x_74:
[----:B------:R-:W3:Y:S01]  /*4110*/  SYNCS.PHASECHK.TRANS64.TRYWAIT P4, [UR6+0x58], R26 ;  /* 0x0000581aff0075a7 */ /* 0x000ee20008081106 */
[----:B------:R-:W-:Y:S01]  /*4120*/  @P3 SHF.R.U32.HI R27, RZ, 0x10, R21 ;  /* 0x00000010ff1b3819 */ /* 0x000fe20000011615 */
[----:B------:R-:W-:Y:S01]  /*4130*/  VIADD R29, R29, 0x1 ;  /* 0x000000011d1d7836 */ /* 0x000fe20000000000 */
[----:B------:R-:W5:Y:S08]  /*4140*/  LDC.64 R14, c[0x0][0xb10] ;  /* 0x0002c400ff0e7b82 */ /* 0x000f700000000a00 */
[----:B------:R-:W2:Y:S08]  /*4150*/  LDC.64 R10, c[0x0][0xb18] ;  /* 0x0002c600ff0a7b82 */ /* 0x000eb00000000a00 */
[----:B-1----:R-:W1:Y:S08]  /*4160*/  @!P1 LDC R0, c[0x0][0xb20] ;  /* 0x0002c800ff009b82 */ /* 0x002e700000000800 */
[----:B------:R-:W4:Y:S01]  /*4170*/  @!P1 LDC R3, c[0x0][0xb0c] ;  /* 0x0002c300ff039b82 */ /* 0x000f220000000800 */
[----:B-----5:R-:W-:Y:S05]  /*4180*/  @!P1 IMAD.HI.U32 R14, R13, R14, RZ ;  /* 0x0000000e0d0e9227 */ /* 0x020fea00078e00ff */
[----:B------:R-:W-:Y:S01]  /*4190*/  @!P1 SHF.R.U32.HI R14, RZ, R15, R14 ;  /* 0x0000000fff0e9219 */ /* 0x000fe2000001160e */
[----:B--2---:R-:W-:Y:S01]  /*41a0*/  @!P1 IMAD.HI.U32 R11, R8, R11, RZ ;  /* 0x0000000b080b9227 */ /* 0x004fe200078e00ff */
[----:B------:R-:W-:Y:S04]  /*41b0*/  @!P1 ISETP.NE.AND P0, PT, R10, 0x1, PT ;  /* 0x000000010a00980c */ /* 0x000fe80003f05270 */
[----:B-1----:R-:W-:Y:S02]  /*41c0*/  @!P1 SHF.R.U32.HI R9, RZ, R0, R11 ;  /* 0x00000000ff099219 */ /* 0x002fe4000001160b */
[----:B----4-:R-:W-:Y:S02]  /*41d0*/  @!P1 ISETP.NE.AND P2, PT, R3, 0x1, PT ;  /* 0x000000010300980c */ /* 0x010fe40003f45270 */
[----:B------:R-:W-:Y:S02]  /*41e0*/  @!P1 SEL R9, R8, R9, !P0 ;  /* 0x0000000908099207 */ /* 0x000fe40004000000 */
[----:B------:R-:W-:Y:S02]  /*41f0*/  ELECT P0, URZ, PT ;  /* 0x0000000000ff782f */ /* 0x000fe40003800000 */
[----:B------:R-:W-:Y:S05]  /*4200*/  @!P1 SEL R14, R13, R14, !P2 ;  /* 0x0000000e0d0e9207 */ /* 0x000fea0005000000 */
[----:B------:R-:W-:Y:S02]  /*4210*/  @!P1 IMAD.IADD R0, R9, 0x1, -R14 ;  /* 0x0000000109009824 */ /* 0x000fe400078e0a0e */
[----:B------:R-:W-:Y:S02]  /*4220*/  @!P1 IMAD.IADD R9, R14, 0x1, -R9 ;  /* 0x000000010e099824 */ /* 0x000fe400078e0a09 */
[----:B------:R-:W-:Y:S02]  /*4230*/  @!P1 IMAD R13, R0, R3, R13 ;  /* 0x00000003000d9224 */ /* 0x000fe400078e020d */
[----:B------:R-:W-:Y:S01]  /*4240*/  @!P1 IMAD R8, R9, R10, R8 ;  /* 0x0000000a09089224 */ /* 0x000fe200078e0208 */
[----:B---3--:R-:W-:Y:S06]  /*4250*/  @!P4 BRA `(.L_x_75) ;  /* 0x0000002c00c4c947 */ /* 0x008fec0003800000 */
.L_x_128:
[----:B------:R-:W-:Y:S01]  /*4260*/  PLOP3.LUT P5, PT, P5, P0, PT, 0xf2, 0x2f ;  /* 0x00000000002f781c */ /* 0x000fe20002fa1e72 */
[----:B------:R-:W-:Y:S01]  /*4270*/  UMOV UR14, 0x0 ;  /* 0x00000000000e7882 */ /* 0x000fe20000000000 */
[----:B------:R-:W-:Y:S01]  /*4280*/  LOP3.LUT R30, R30, 0x1, RZ, 0x3c, !PT ;  /* 0x000000011e1e7812 */ /* 0x000fe200078e3cff */
[----:B------:R-:W-:Y:S01]  /*4290*/  UMOV UR15, 0x10000000 ;  /* 0x10000000000f7882 */ /* 0x000fe20000000000 */
[----:B------:R-:W-:Y:S01]  /*42a0*/  UMOV UR12, UR36 ;  /* 0x00000024000c7c82 */ /* 0x000fe20008000000 */
[----:B------:R-:W-:Y:S08]  /*42b0*/  @P3 R2UR UR36, R27 ;  /* 0x000000001b2432ca */ /* 0x000ff000000e0000 */
[----:B-1----:R-:W-:Y:S01]  /*42c0*/  @!P5 IADD3 R3, P0, PT, R32, 0x580, RZ ;  /* 0x000005802003d810 */ /* 0x002fe20007f1e0ff */
[----:B------:R-:W-:Y:S01]  /*42d0*/  @!P5 IMAD.SHL.U32 R155, R155, 0x40, RZ ;  /* 0x000000409b9bd824 */ /* 0x000fe200078e00ff */
[----:B------:R-:W-:Y:S01]  /*42e0*/  VOTEU.ALL UP1, P5 ;  /* 0x0000000000ff7886 */ /* 0x000fe20002820000 */
[----:B------:R-:W-:Y:S01]  /*42f0*/  @!P5 IMAD.SHL.U32 R165, R165, 0x80, RZ ;  /* 0x00000080a5a5d824 */ /* 0x000fe200078e00ff */
[----:B------:R-:W-:Y:S01]  /*4300*/  @!P5 R2UR UR8, R3 ;  /* 0x000000000308d2ca */ /* 0x000fe200000e0000 */
[----:B------:R-:W-:Y:S01]  /*4310*/  @!P5 IMAD.X R0, RZ, RZ, R33, P0 ;  /* 0x000000ffff00d224 */ /* 0x000fe200000e0621 */
[----:B------:R-:W-:Y:S01]  /*4320*/  @!P5 R2UR UR10, R155 ;  /* 0x000000009b0ad2ca */ /* 0x000fe200000e0000 */
[----:B------:R-:W-:Y:S01]  /*4330*/  @!UP1 UIADD3 UR9, UPT, UPT, UR6, 0x50, URZ ;  /* 0x0000005006099890 */ /* 0x000fe2000fffe0ff */
[----:B------:R-:W-:Y:S01]  /*4340*/  @!P5 R2UR UR11, R165 ;  /* 0x00000000a50bd2ca */ /* 0x000fe200000e0000 */
[----:B------:R-:W-:Y:S01]  /*4350*/  IMAD.IADD R155, R8, 0x1, R143 ;  /* 0x00000001089b7824 */ /* 0x000fe200078e028f */
[----:B------:R-:W-:Y:S01]  /*4360*/  @!P5 R2UR UR7, R0 ;  /* 0x000000000007d2ca */ /* 0x000fe200000e0000 */
[----:B------:R-:W-:Y:S01]  /*4370*/  IMAD.IADD R165, R13, 0x1, R154 ;  /* 0x000000010da57824 */ /* 0x000fe200078e029a */
[C---:B------:R-:W-:Y:S04]  /*4380*/  ISETP.NE.AND P0, PT, R29.reuse, 0x2, PT ;  /* 0x000000021d00780c */ /* 0x040fe80003f05270 */
[----:B------:R-:W-:Y:S01]  /*4390*/  SEL R3, RZ, 0x1, P0 ;  /* 0x00000001ff037807 */ /* 0x000fe20000000000 */
[----:B------:R-:W-:Y:S01]  /*43a0*/  IMAD.U32 R10, RZ, RZ, UR8 ;  /* 0x00000008ff0a7e24 */ /* 0x000fe2000f8e00ff */
[----:B------:R-:W-:Y:S01]  /*43b0*/  @!UP1 UIADD3 UR8, UPT, UPT, UR6, 0x200, URZ ;  /* 0x0000020006089890 */ /* 0x000fe2000fffe0ff */
[----:B------:R-:W-:Y:S01]  /*43c0*/  SEL R29, R29, RZ, P0 ;  /* 0x000000ff1d1d7207 */ /* 0x000fe20000000000 */
[----:B------:R-:W-:Y:S01]  /*43d0*/  VOTEU.ALL UP1, P5 ;  /* 0x0000000000ff7886 */ /* 0x000fe20002820000 */
[----:B------:R-:W-:Y:S02]  /*43e0*/  LOP3.LUT R28, R28, R3, RZ, 0x3c, !PT ;  /* 0x000000031c1c7212 */ /* 0x000fe400078e3cff */
[----:B------:R-:W-:Y:S01]  /*43f0*/  IMAD.U32 R11, RZ, RZ, UR7 ;  /* 0x00000007ff0b7e24 */ /* 0x000fe2000f8e00ff */
[----:B------:R-:W-:Y:S04]  /*4400*/  @!P5 R2UR UR16, R10 ;  /* 0x000000000a10d2ca */ /* 0x000fe800000e0000 */
[----:B------:R-:W-:Y:S11]  /*4410*/  @!P5 R2UR UR17, R11 ;  /* 0x000000000b11d2ca */ /* 0x000ff600000e0000 */
[----:B------:R-:W-:Y:S02]  /*4420*/  @!UPT UIADD3 URZ, UPT, UPT, URZ, URZ, URZ ;  /* 0x000000fffffff290 */ /* 0x000fe4000fffe0ff */
[----:B------:R3:W-:Y:S01]  /*4430*/  @!UP1 UTMALDG.3D [UR8], [UR16], desc[UR14] ;  /* 0x00000e08100095b4 */ /* 0x0007e20008011000 */
[----:B------:R3:W-:Y:S01]  /*4440*/  @!P5 SYNCS.ARRIVE.TRANS64.RED.A0TR RZ, [UR6+0x50], R25 ;  /* 0x00005019ffffd9a7 */ /* 0x0007e20008300406 */
[----:B------:R-:W-:Y:S01]  /*4450*/  UPLOP3.LUT UP1, UPT, UPT, UPT, UPT, 0x80, 0x8 ;  /* 0x000000000008789c */ /* 0x000fe20003f2f070 */
[----:B------:R-:W-:Y:S01]  /*4460*/  SYNCS.ARRIVE.TRANS64.RED.A1T0 RZ, [UR37], RZ ;  /* 0x000000ffffff79a7 */ /* 0x000fe20008100425 */
[----:B------:R-:W-:Y:S09]  /*4470*/  @P3 BRA `(.L_x_76) ;  /* 0xfffffff400b43947 */ /* 0x000ff2000383ffff */
[----:B------:R-:W-:Y:S07]  /*4480*/  MOV R0, UR6 ;  /* 0x0000000600007c02 */ /* 0x000fee0008000f00 */
.L_x_77:
[----:B-1----:R-:W-:-:S04]  /*4490*/  SHF.L.U32 R3, R30, 0x1f, RZ ;  /* 0x0000001f1e037819 */ /* 0x002fc800000006ff */
[----:B------:R1:W2:Y:S03]  /*44a0*/  SYNCS.PHASECHK.TRANS64.TRYWAIT P0, [R0+URZ+0x58], R3 ;  /* 0x00005803000075a7 */ /* 0x0002a600080011ff */
[----:B--2---:R-:W-:Y:S05]  /*44b0*/  @!P0 NANOSLEEP.SYNCS 0x989680 ;  /* 0x009896800000895d */ /* 0x004fea0003900000 */
[----:B------:R-:W2:Y:S02]  /*44c0*/  @!P0 SYNCS.PHASECHK.TRANS64 P0, [R0+URZ+0x58], R3 ;  /* 0x00005803000085a7 */ /* 0x000ea400080010ff */
[----:B--23--:R-:W-:Y:S05]  /*44d0*/  @P0 EXIT ;  /* 0x000000000000094d */ /* 0x00cfea0003800000 */
[----:B------:R-:W-:Y:S05]  /*44e0*/  BRA `(.L_x_77) ;  /* 0xfffffffc00e87947 */ /* 0x000fea000383ffff */
.L_x_68:
[----:B------:R-:W-:-:S06]  /*44f0*/  UISETP.GE.AND UP1, UPT, UR8, 0x4, UPT ;  /* 0x000000040800788c */ /* 0x000fcc000bf26270 */
[----:B------:R-:W-:-:S13]  /*4500*/  PLOP3.LUT P0, PT, PT, PT, UP1, 0x80, 0x8 ;  /* 0x000000000008781c */ /* 0x000fda0003f0f018 */
[----:B------:R-:W-:Y:S05]  /*4510*/  @!P0 EXIT ;  /* 0x000000000000894d */ /* 0x000fea0003800000 */
[----:B------:R-:W-:Y:S01]  /*4520*/  BAR.SYNC.DEFER_BLOCKING 0x6, 0xa0 ;  /* 0x0182800000007b1d */ /* 0x000fe20000010000 */
[C---:B------:R-:W-:Y:S02]  /*4530*/  IMAD.SHL.U32 R3, R166.reuse, 0x40, RZ ;  /* 0x00000040a6037824 */ /* 0x040fe400078e00ff */
[----:B------:R-:W-:Y:S02]  /*4540*/  HFMA2 R76, -RZ, RZ, 0, 0 ;  /* 0x00000000ff4c7431 */ /* 0x000fe400000001ff */
[C---:B------:R-:W-:Y:S01]  /*4550*/  IMAD.SHL.U32 R168, R166.reuse, 0x8, RZ ;  /* 0x00000008a6a87824 */ /* 0x040fe200078e00ff */
[----:B------:R-:W-:Y:S01]  /*4560*/  CS2R R174, SRZ ;  /* 0x0000000000ae7805 */ /* 0x000fe2000001ff00 */
[----:B------:R-:W-:Y:S01]  /*4570*/  IMAD.U32 R79, R166, 0x10000, RZ ;  /* 0x00010000a64f7824 */ /* 0x000fe200078e00ff */
[----:B------:R-:W-:Y:S01]  /*4580*/  UMOV UR43, 0x400 ;  /* 0x00000400002b7882 */ /* 0x000fe20000000000 */
[----:B------:R-:W-:Y:S01]  /*4590*/  LOP3.LUT R5, R3, 0x180, RZ, 0xc0, !PT ;  /* 0x0000018003057812 */ /* 0x000fe200078ec0ff */
[----:B------:R-:W-:Y:S01]  /*45a0*/  ULEA UR43, UR37, UR43, 0x18 ;  /* 0x0000002b252b7291 */ /* 0x000fe2000f8ec0ff */
[----:B------:R-:W1:Y:S01]  /*45b0*/  LDC R167, c[0x0][0x370] ;  /* 0x0000dc00ffa77b82 */ /* 0x000e620000000800 */
[----:B------:R-:W-:Y:S01]  /*45c0*/  LOP3.LUT R79, R79, 0x600000, RZ, 0xc0, !PT ;  /* 0x006000004f4f7812 */ /* 0x000fe200078ec0ff */
[----:B------:R-:W-:Y:S01]  /*45d0*/  IMAD.MOV.U32 R181, RZ, RZ, RZ ;  /* 0x000000ffffb57224 */ /* 0x000fe200078e00ff */
[----:B------:R-:W-:Y:S01]  /*45e0*/  LOP3.LUT R168, R5, 0x30, R168, 0xf8, !PT ;  /* 0x0000003005a87812 */ /* 0x000fe200078ef8a8 */
[----:B------:R-:W-:Y:S01]  /*45f0*/  UIADD3 UR4, UPT, UPT, UR43, 0x2200, URZ ;  /* 0x000022002b047890 */ /* 0x000fe2000fffe0ff */
[----:B------:R-:W-:Y:S01]  /*4600*/  IMAD.MOV.U32 R173, RZ, RZ, RZ ;  /* 0x000000ffffad7224 */ /* 0x000fe200078e00ff */
[----:B------:R-:W2:Y:S01]  /*4610*/  LDCU.64 UR46, c[0x0][0x348] ;  /* 0x00006900ff2e77ac */ /* 0x000ea20008000a00 */
[----:B------:R-:W-:Y:S01]  /*4620*/  LOP3.LUT R168, R168, 0x1e40, R3, 0xf8, !PT ;  /* 0x00001e40a8a87812 */ /* 0x000fe200078ef803 */
[----:B------:R-:W4:Y:S01]  /*4630*/  LDC R74, c[0x0][0xb0c] ;  /* 0x0002c300ff4a7b82 */ /* 0x000f220000000800 */
[----:B------:R-:W-:Y:S01]  /*4640*/  IMAD.SHL.U32 R3, R166, 0x10, RZ ;  /* 0x00000010a6037824 */ /* 0x000fe200078e00ff */
[----:B------:R-:W-:Y:S01]  /*4650*/  MOV R179, UR4 ;  /* 0x0000000400b37c02 */ /* 0x000fe20008000f00 */
[----:B------:R-:W1:Y:S03]  /*4660*/  LDCU.64 UR38, c[0x0][0x888] ;  /* 0x00011100ff2677ac */ /* 0x000e660008000a00 */
[C---:B------:R-:W-:Y:S01]  /*4670*/  LOP3.LUT R5, R3.reuse, 0x20, RZ, 0xc0, !PT ;  /* 0x0000002003057812 */ /* 0x040fe200078ec0ff */
[----:B------:R-:W3:Y:S01]  /*4680*/  LDS R0, [UR43+0x120] ;  /* 0x0001202bff007984 */ /* 0x000ee20008000800 */
[----:B------:R-:W1:Y:S01]  /*4690*/  LDC R170, c[0x0][0xb20] ;  /* 0x0002c800ffaa7b82 */ /* 0x000e620000000800 */
[----:B------:R-:W-:Y:S01]  /*46a0*/  LOP3.LUT R3, R3, 0x40, RZ, 0xc0, !PT ;  /* 0x0000004003037812 */ /* 0x000fe200078ec0ff */
[----:B------:R-:W-:-:S06]  /*46b0*/  UIADD3 UR42, UPT, UPT, UR43, 0x200, URZ ;  /* 0x000002002b2a7890 */ /* 0x000fcc000fffe0ff */
[----:B------:R-:W1:Y:S08]  /*46c0*/  LDC R73, c[0x0][0xb30] ;  /* 0x0002cc00ff497b82 */ /* 0x000e700000000800 */
[----:B------:R-:W1:Y:S08]  /*46d0*/  LDC.64 R152, c[0x0][0xb10] ;  /* 0x0002c400ff987b82 */ /* 0x000e700000000a00 */
[----:B------:R-:W1:Y:S08]  /*46e0*/  LDC.64 R70, c[0x0][0xb18] ;  /* 0x0002c600ff467b82 */ /* 0x000e700000000a00 */
[----:B------:R-:W1:Y:S01]  /*46f0*/  LDC.64 R148, c[0x0][0x888] ;  /* 0x00022200ff947b82 */ /* 0x000e620000000a00 */
[----:B---3--:R-:W-:-:S07]  /*4700*/  IMAD.IADD R79, R0, 0x1, R79 ;  /* 0x00000001004f7824 */ /* 0x008fce00078e024f */
[----:B------:R-:W3:Y:S01]  /*4710*/  LDC.64 R68, c[0x0][0xb28] ;  /* 0x0002ca00ff447b82 */ /* 0x000ee20000000a00 */
[----:B------:R-:W-:-:S05]  /*4720*/  VIADD R0, R168, UR43 ;  /* 0x0000002ba8007c36 */ /* 0x000fca0008000000 */
[--C-:B------:R-:W-:Y:S02]  /*4730*/  IADD3 R178, PT, PT, -R5, 0x200, R0.reuse ;  /* 0x0000020005b27810 */ /* 0x100fe40007ffe100 */
[----:B------:R-:W1:Y:S01]  /*4740*/  LDC.64 R150, c[0x0][0x890] ;  /* 0x00022400ff967b82 */ /* 0x000e620000000a00 */
[----:B------:R-:W-:Y:S02]  /*4750*/  IADD3 R177, PT, PT, -R3, 0x200, R0 ;  /* 0x0000020003b17810 */ /* 0x000fe40007ffe100 */
[----:B------:R-:W-:-:S05]  /*4760*/  IMAD.IADD R176, R178, 0x1, -R3 ;  /* 0x00000001b2b07824 */ /* 0x000fca00078e0a03 */
[----:B------:R-:W1:Y:S08]  /*4770*/  LDC.64 R146, c[0x0][0x8b0] ;  /* 0x00022c00ff927b82 */ /* 0x000e700000000a00 */
[----:B------:R-:W1:Y:S08]  /*4780*/  LDC.64 R144, c[0x0][0x8a8] ;  /* 0x00022a00ff907b82 */ /* 0x000e700000000a00 */
[----:B--2-4-:R-:W1:Y:S02]  /*4790*/  LDC R172, c[0x0][0x374] ;  /* 0x0000dd00ffac7b82 */ /* 0x014e640000000800 */
.L_x_95:
[C---:B------:R-:W-:Y:S02]  /*47a0*/  LEA R0, R181.reuse, UR43, 0x3 ;  /* 0x0000002bb5007c11 */ /* 0x040fe4000f8e18ff */
[----:B------:R-:W-:Y:S02]  /*47b0*/  SHF.L.U32 R3, R174, 0x1f, RZ ;  /* 0x0000001fae037819 */ /* 0x000fe400000006ff */
[----:B------:R-:W-:Y:S02]  /*47c0*/  LEA R16, R181, UR43, 0x4 ;  /* 0x0000002bb5107c11 */ /* 0x000fe4000f8e20ff */
[----:B--2---:R-:W2:Y:S02]  /*47d0*/  SYNCS.PHASECHK.TRANS64.TRYWAIT P0, [R0+URZ+0x70], R3 ;  /* 0x00007003000075a7 */ /* 0x004ea400080011ff */
[----:B-12---:R-:W-:Y:S05]  /*47e0*/  @!P0 BRA `(.L_x_78) ;  /* 0x0000002800788947 */ /* 0x006fea0003800000 */
.L_x_129:
[----:B------:R-:W4:Y:S01]  /*47f0*/  LDC.64 R12, c[0x0][0xb10] ;  /* 0x0002c400ff0c7b82 */ /* 0x000f220000000a00 */
[----:B------:R-:W3:Y:S01]  /*4800*/  LDS.128 R16, [R16+0x100] ;  /* 0x0001000010107984 */ /* 0x000ee20000000c00 */
[----:B-1----:R-:W-:Y:S01]  /*4810*/  ISETP.NE.AND P1, PT, R73, 0x1, PT ;  /* 0x000000014900780c */ /* 0x002fe20003f25270 */
[----:B--2---:R-:W-:Y:S01]  /*4820*/  VIADD R0, R0, 0x80 ;  /* 0x0000008000007836 */ /* 0x004fe20000000000 */
[----:B------:R-:W-:Y:S04]  /*4830*/  ISETP.GE.AND P0, PT, R72, 0x1, PT ;  /* 0x000000014800780c */ /* 0x000fe80003f06270 */
[----:B------:R-:W1:Y:S01]  /*4840*/  LDC.64 R10, c[0x0][0xb18] ;  /* 0x0002c600ff0a7b82 */ /* 0x000e620000000a00 */
[----:B------:R-:W-:Y:S01]  /*4850*/  PRMT R0, RZ, 0x654, R0 ;  /* 0x00000654ff007816 */ /* 0x000fe20000000000 */
[----:B------:R-:W-:Y:S01]  /*4860*/  @!PT LDS RZ, [RZ] ;  /* 0x00000000fffff984 */ /* 0x000fe20000000800 */
[----:B------:R-:W-:Y:S01]  /*4870*/  @!PT LDS RZ, [RZ] ;  /* 0x00000000fffff984 */ /* 0x000fe20000000800 */
[----:B------:R-:W-:Y:S01]  /*4880*/  @!PT LDS RZ, [RZ] ;  /* 0x00000000fffff984 */ /* 0x000fe20000000800 */
[----:B------:R-:W-:Y:S01]  /*4890*/  @!PT LDS RZ, [RZ] ;  /* 0x00000000fffff984 */ /* 0x000fe20000000800 */
[----:B------:R2:W-:Y:S06]  /*48a0*/  MEMBAR.ALL.CTA ;  /* 0x0000000000007992 */ /* 0x0005ec0000008000 */
[----:B--2---:R-:W2:Y:S01]  /*48b0*/  FENCE.VIEW.ASYNC.S ;  /* 0x00000000000073c6 */ /* 0x004ea20000000000 */
[----:B------:R-:W1:Y:S08]  /*48c0*/  @!P1 LDC R14, c[0x0][0xb20] ;  /* 0x0002c800ff0e9b82 */ /* 0x000e700000000800 */
[----:B------:R-:W1:Y:S01]  /*48d0*/  @!P1 LDC R9, c[0x0][0xb0c] ;  /* 0x0002c300ff099b82 */ /* 0x000e620000000800 */
[----:B--2---:R2:W-:Y:S01]  /*48e0*/  SYNCS.ARRIVE.TRANS64.RED.A1T0 RZ, [R0+URZ], RZ ;  /* 0x000000ff00ff79a7 */ /* 0x0045e200081004ff */
[----:B---3--:R-:W-:Y:S04]  /*48f0*/  LOP3.LUT P4, RZ, R18, 0x1, RZ, 0xc0, !PT ;  /* 0x0000000112ff7812 */ /* 0x008fe8000788c0ff */
[----:B------:R-:W-:Y:S09]  /*4900*/  P2R R180, PR, RZ, 0x10 ;  /* 0x00000010ffb47803 */ /* 0x000ff20000000000 */
[----:B------:R-:W-:Y:S02]  /*4910*/  @P4 MOV R77, R16 ;  /* 0x00000010004d4202 */ /* 0x000fe40000000f00 */
[----:B------:R-:W-:Y:S01]  /*4920*/  @P4 LOP3.LUT R75, R17, 0xffff, RZ, 0xc0, !PT ;  /* 0x0000ffff114b4812 */ /* 0x000fe200078ec0ff */
[----:B--2-4-:R-:W-:Y:S06]  /*4930*/  @!P0 BRA `(.L_x_79) ;  /* 0x0000000000a48947 */ /* 0x014fec0003800000 */
[----:B------:R-:W-:Y:S01]  /*4940*/  IMAD.HI.U32 R21, R172, R71, RZ ;  /* 0x00000047ac157227 */ /* 0x000fe200078e00ff */
[----:B------:R-:W-:Y:S02]  /*4950*/  ISETP.NE.AND P0, PT, R70, 0x1, PT ;  /* 0x000000014600780c */ /* 0x000fe40003f05270 */
[----:B------:R-:W-:Y:S01]  /*4960*/  ISETP.NE.AND P2, PT, R72, 0x1, PT ;  /* 0x000000014800780c */ /* 0x000fe20003f45270 */
[----:B------:R-:W-:Y:S01]  /*4970*/  IMAD.HI.U32 R20, R167, R152, RZ ;  /* 0x00000098a7147227 */ /* 0x000fe200078e00ff */
[----:B------:R-:W-:Y:S02]  /*4980*/  SHF.R.U32.HI R21, RZ, R170, R21 ;  /* 0x000000aaff157219 */ /* 0x000fe40000011615 */
[----:B------:R-:W-:Y:S01]  /*4990*/  ISETP.NE.AND P3, PT, R74, 0x1, PT ;  /* 0x000000014a00780c */ /* 0x000fe20003f65270 */
[----:B------:R-:W-:Y:S01]  /*49a0*/  IMAD.HI.U32 R24, R77, R152, RZ ;  /* 0x000000984d187227 */ /* 0x000fe200078e00ff */
[----:B------:R-:W-:Y:S02]  /*49b0*/  SHF.R.U32.HI R20, RZ, R153, R20 ;  /* 0x00000099ff147219 */ /* 0x000fe40000011614 */
[----:B------:R-:W-:Y:S01]  /*49c0*/  SEL R3, R172, R21, !P0 ;  /* 0x00000015ac037207 */ /* 0x000fe20004000000 */
[----:B------:R-:W-:Y:S01]  /*49d0*/  IMAD.HI.U32 R21, R75, R71, RZ ;  /* 0x000000474b157227 */ /* 0x000fe200078e00ff */
[----:B------:R-:W-:Y:S02]  /*49e0*/  SEL R7, R167, R20, !P3 ;  /* 0x00000014a7077207 */ /* 0x000fe40005800000 */
[----:B------:R-:W-:Y:S01]  /*49f0*/  SHF.R.U32.HI R24, RZ, R153, R24 ;  /* 0x00000099ff187219 */ /* 0x000fe20000011618 */
[-C--:B------:R-:W-:Y:S04]  /*4a00*/  IMAD.HI.U32 R20, R3, R68.reuse, RZ ;  /* 0x0000004403147227 */ /* 0x080fe800078e00ff */
[----:B------:R-:W-:Y:S01]  /*4a10*/  IMAD.HI.U32 R22, R7, R68, RZ ;  /* 0x0000004407167227 */ /* 0x000fe200078e00ff */
[-C--:B------:R-:W-:Y:S02]  /*4a20*/  @P2 SHF.R.U32.HI R3, RZ, R69.reuse, R20 ;  /* 0x00000045ff032219 */ /* 0x080fe40000011614 */
[----:B------:R-:W-:Y:S02]  /*4a30*/  SHF.R.U32.HI R20, RZ, R170, R21 ;  /* 0x000000aaff147219 */ /* 0x000fe40000011615 */
[----:B------:R-:W-:Y:S01]  /*4a40*/  @P2 SHF.R.U32.HI R7, RZ, R69, R22 ;  /* 0x00000045ff072219 */ /* 0x000fe20000011616 */
[C---:B------:R-:W-:Y:S01]  /*4a50*/  IMAD R2, R72.reuse, R3, RZ ;  /* 0x0000000348027224 */ /* 0x040fe200078e02ff */
[----:B------:R-:W-:Y:S02]  /*4a60*/  SEL R5, R75, R20, !P0 ;  /* 0x000000144b057207 */ /* 0x000fe40004000000 */
[----:B------:R-:W-:Y:S01]  /*4a70*/  SEL R3, R77, R24, !P3 ;  /* 0x000000184d037207 */ /* 0x000fe20005800000 */
[----:B------:R-:W-:Y:S01]  /*4a80*/  IMAD R4, R72, R7, RZ ;  /* 0x0000000748047224 */ /* 0x000fe200078e02ff */
[C---:B------:R-:W-:Y:S01]  /*4a90*/  ISETP.GE.AND P0, PT, R5.reuse, R2, PT ;  /* 0x000000020500720c */ /* 0x040fe20003f06270 */
[----:B------:R-:W-:Y:S03]  /*4aa0*/  IMAD.HI.U32 R6, R5, R68, RZ ;  /* 0x0000004405067227 */ /* 0x000fe600078e00ff */
[----:B------:R-:W-:Y:S01]  /*4ab0*/  ISETP.GE.OR P0, PT, R3, R4, P0 ;  /* 0x000000040300720c */ /* 0x000fe20000706670 */
[----:B------:R-:W-:Y:S01]  /*4ac0*/  IMAD.MOV R4, RZ, RZ, -R3 ;  /* 0x000000ffff047224 */ /* 0x000fe200078e0a03 */
[-C--:B------:R-:W-:Y:S03]  /*4ad0*/  SHF.R.U32.HI R6, RZ, R69.reuse, R6 ;  /* 0x00000045ff067219 */ /* 0x080fe60000011606 */
[----:B------:R-:W-:Y:S01]  /*4ae0*/  IMAD R77, R74, R4, R77 ;  /* 0x000000044a4d7224 */ /* 0x000fe200078e024d */
[----:B------:R-:W-:Y:S05]  /*4af0*/  SEL R15, R5, R6, !P2 ;  /* 0x00000006050f7207 */ /* 0x000fea0005000000 */
[----:B------:R-:W-:Y:S02]  /*4b00*/  IMAD.MOV R6, RZ, RZ, -R15 ;  /* 0x000000ffff067224 */ /* 0x000fe400078e0a0f */
[C---:B------:R-:W-:Y:S04]  /*4b10*/  @!P0 IMAD.HI.U32 R2, R3.reuse, R68, RZ ;  /* 0x0000004403028227 */ /* 0x040fe800078e00ff */
[----:B------:R-:W-:Y:S01]  /*4b20*/  IMAD R6, R72, R6, R5 ;  /* 0x0000000648067224 */ /* 0x000fe200078e0205 */
[----:B------:R-:W-:Y:S04]  /*4b30*/  @!P0 SHF.R.U32.HI R2, RZ, R69, R2 ;  /* 0x00000045ff028219 */ /* 0x000fe80000011602 */
[----:B------:R-:W-:Y:S02]  /*4b40*/  @!P0 SEL R0, R3, R2, !P2 ;  /* 0x0000000203008207 */ /* 0x000fe40005000000 */
[----:B------:R-:W-:Y:S02]  /*4b50*/  IADD3 R2, PT, PT, -R5, RZ, RZ ;  /* 0x000000ff05027210 */ /* 0x000fe40007ffe1ff */
[----:B------:R-:W-:Y:S01]  /*4b60*/  @!P0 IADD3 R8, PT, PT, R15, -R0, RZ ;  /* 0x800000000f088210 */ /* 0x000fe20007ffe0ff */
[----:B------:R-:W-:Y:S02]  /*4b70*/  @!P0 IMAD R0, R7, R6, R0 ;  /* 0x0000000607008224 */ /* 0x000fe400078e0200 */
[----:B------:R-:W-:Y:S02]  /*4b80*/  IMAD R75, R70, R2, R75 ;  /* 0x00000002464b7224 */ /* 0x000fe400078e024b */
[----:B------:R-:W-:Y:S02]  /*4b90*/  @!P0 IMAD R5, R8, R72, R3 ;  /* 0x0000004808058224 */ /* 0x000fe400078e0203 */
[----:B------:R-:W-:Y:S04]  /*4ba0*/  @!P0 IMAD.MOV.U32 R3, RZ, RZ, R0 ;  /* 0x000000ffff038224 */ /* 0x000fe800078e0000 */
[----:B------:R-:W-:Y:S02]  /*4bb0*/  IMAD R77, R3, R74, R77 ;  /* 0x0000004a034d7224 */ /* 0x000fe400078e024d */
[----:B------:R-:W-:Y:S07]  /*4bc0*/  IMAD R75, R5, R70, R75 ;  /* 0x00000046054b7224 */ /* 0x000fee00078e024b */
.L_x_79:
[----:B------:R-:W-:Y:S01]  /*4bd0*/  @!P1 IMAD.HI.U32 R0, R77, R12, RZ ;  /* 0x0000000c4d009227 */ /* 0x000fe200078e00ff */
[----:B-1----:R-:W-:Y:S01]  /*4be0*/  @!P1 ISETP.NE.AND P0, PT, R10, 0x1, PT ;  /* 0x000000010a00980c */ /* 0x002fe20003f05270 */
[----:B------:R-:W-:Y:S01]  /*4bf0*/  ULOP3.LUT UP0, URZ, UR42, 0x1b0, URZ, 0xc0, !UPT ;  /* 0x000001b02aff7892 */ /* 0x000fe2000f80c0ff */
[----:B------:R-:W-:Y:S01]  /*4c00*/  @!P1 ISETP.NE.AND P2, PT, R9, 0x1, PT ;  /* 0x000000010900980c */ /* 0x000fe20003f45270 */
[----:B------:R-:W-:Y:S01]  /*4c10*/  @!P1 IMAD.HI.U32 R3, R75, R11, RZ ;  /* 0x0000000b4b039227 */ /* 0x000fe200078e00ff */
[----:B------:R-:W-:Y:S02]  /*4c20*/  @!P1 SHF.R.U32.HI R0, RZ, R13, R0 ;  /* 0x0000000dff009219 */ /* 0x000fe40000011600 */
[----:B------:R-:W-:Y:S01]  /*4c30*/  @P4 SHF.R.U32.HI R171, RZ, 0x10, R17 ;  /* 0x00000010ffab4819 */ /* 0x000fe20000011611 */
[----:B------:R-:W-:Y:S01]  /*4c40*/  VIADD R181, R181, 0x1 ;  /* 0x00000001b5b57836 */ /* 0x000fe20000000000 */
[----:B------:R-:W-:Y:S02]  /*4c50*/  @!P1 SHF.R.U32.HI R2, RZ, R14, R3 ;  /* 0x0000000eff029219 */ /* 0x000fe40000011603 */
[----:B------:R-:W-:Y:S02]  /*4c60*/  @!P1 SEL R3, R77, R0, !P2 ;  /* 0x000000004d039207 */ /* 0x000fe40005000000 */
[----:B------:R-:W-:Y:S05]  /*4c70*/  @!P1 SEL R2, R75, R2, !P0 ;  /* 0x000000024b029207 */ /* 0x000fea0004000000 */
[----:B------:R-:W-:Y:S02]  /*4c80*/  @!P1 IMAD.IADD R0, R2, 0x1, -R3 ;  /* 0x0000000102009824 */ /* 0x000fe400078e0a03 */
[----:B------:R-:W-:Y:S02]  /*4c90*/  @!P1 IMAD.IADD R2, R3, 0x1, -R2 ;  /* 0x0000000103029824 */ /* 0x000fe400078e0a02 */
[----:B------:R-:W-:Y:S02]  /*4ca0*/  @!P1 IMAD R77, R0, R9, R77 ;  /* 0x00000009004d9224 */ /* 0x000fe400078e024d */
[----:B------:R-:W-:Y:S01]  /*4cb0*/  @!P1 IMAD R75, R2, R10, R75 ;  /* 0x0000000a024b9224 */ /* 0x000fe200078e024b */
[----:B------:R-:W-:Y:S06]  /*4cc0*/  BRA.U !UP0, `(.L_x_80) ;  /* 0x0000000108407547 */ /* 0x000fec000b800000 */
[----:B------:R-:W1:Y:S01]  /*4cd0*/  LDCU.64 UR8, c[0x4][0x80] ;  /* 0x01001000ff0877ac */ /* 0x000e620008000a00 */
[----:B------:R-:W-:Y:S01]  /*4ce0*/  MOV R3, 0x0 ;  /* 0x0000000000037802 */ /* 0x000fe20000000f00 */
[----:B------:R-:W-:Y:S02]  /*4cf0*/  HFMA2 R12, -RZ, RZ, 0, 5.9604644775390625e-08 ;  /* 0x00000001ff0c7431 */ /* 0x000fe400000001ff */
[----:B------:R-:W-:Y:S02]  /*4d00*/  IMAD.MOV.U32 R8, RZ, RZ, 0x70 ;  /* 0x00000070ff087424 */ /* 0x000fe400078e00ff */
[----:B------:R-:W-:Y:S01]  /*4d10*/  IMAD.MOV.U32 R13, RZ, RZ, RZ ;  /* 0x000000ffff0d7224 */ /* 0x000fe200078e00ff */
[----:B------:R-:W2:Y:S01]  /*4d20*/  LDCU.64 UR6, c[0x4][0x88] ;  /* 0x01001100ff0677ac */ /* 0x000ea20008000a00 */
[----:B------:R-:W3:Y:S01]  /*4d30*/  LDC.64 R2, c[0x4][R3] ;  /* 0x0100000003027b82 */ /* 0x000ee20000000a00 */
[----:B------:R-:W4:Y:S01]  /*4d40*/  LDCU.64 UR4, c[0x4][0x8] ;  /* 0x01000100ff0477ac */ /* 0x000f220008000a00 */
[----:B-1----:R-:W-:Y:S01]  /*4d50*/  MOV R5, UR9 ;  /* 0x0000000900057c02 */ /* 0x002fe20008000f00 */
[----:B------:R-:W-:Y:S01]  /*4d60*/  IMAD.U32 R4, RZ, RZ, UR8 ;  /* 0x00000008ff047e24 */ /* 0x000fe2000f8e00ff */
[----:B--2---:R-:W-:Y:S01]  /*4d70*/  MOV R7, UR7 ;  /* 0x0000000700077c02 */ /* 0x004fe20008000f00 */
[----:B------:R-:W-:Y:S01]  /*4d80*/  IMAD.U32 R6, RZ, RZ, UR6 ;  /* 0x00000006ff067e24 */ /* 0x000fe2000f8e00ff */
[----:B----4-:R-:W-:Y:S01]  /*4d90*/  MOV R11, UR5 ;  /* 0x00000005000b7c02 */ /* 0x010fe20008000f00 */
[----:B------:R-:W-:Y:S02]  /*4da0*/  IMAD.U32 R10, RZ, RZ, UR4 ;  /* 0x00000004ff0a7e24 */ /* 0x000fe4000f8e00ff */
[----:B------:R-:W-:Y:S07]  /*4db0*/  LEPC R20, `(.L_x_80) ;  /* 0x000000001014794e */ /* 0x000fee0000000000 */
[----:B---3-5:R-:W-:Y:S05]  /*4dc0*/  CALL.ABS.NOINC R2 ;  /* 0x0000000002007343 */ /* 0x028fea0003c00000 */
.L_x_80:
[----:B------:R-:W-:Y:S01]  /*4dd0*/  LOP3.LUT P0, RZ, R179, 0x1b0, RZ, 0xc0, !PT ;  /* 0x000001b0b3ff7812 */ /* 0x000fe2000780c0ff */
[----:B------:R-:W-:Y:S11]  /*4de0*/  BSSY.RECONVERGENT B6, `(.L_x_81) ;  /* 0x0000013000067945 */ /* 0x000ff60003800200 */
[----:B------:R-:W-:Y:S01]  /*4df0*/  @!UPT UIADD3 URZ, UPT, UPT, URZ, URZ, URZ ;  /* 0x000000fffffff290 */ /* 0x000fe2000fffe0ff */
[----:B------:R-:W-:Y:S05]  /*4e00*/  @!P0 BRA `(.L_x_82) ;  /* 0x0000000000408947 */ /* 0x000fea0003800000 */
        /* <DEDUP_REMOVED lines=16> */
.L_x_82:
[----:B------:R-:W-:Y:S05]  /*4f10*/  BSYNC.RECONVERGENT B6 ;  /* 0x0000000000067941 */ /* 0x000fea0003800200 */
.L_x_81:
[----:B------:R-:W-:Y:S01]  /*4f20*/  ISETP.NE.U32.AND P3, PT, R150, RZ, PT ;  /* 0x000000ff9600720c */ /* 0x000fe20003f65070 */
[----:B------:R-:W-:Y:S01]  /*4f30*/  UISETP.NE.AND UP1, UPT, UR44, URZ, UPT ;  /* 0x000000ff2c00728c */ /* 0x000fe2000bf25270 */
[----:B------:R-:W-:Y:S02]  /*4f40*/  ISETP.NE.U32.AND P4, PT, R146, RZ, PT ;  /* 0x000000ff9200720c */ /* 0x000fe40003f85070 */
[----:B------:R-:W-:Y:S02]  /*4f50*/  ISETP.NE.AND.EX P3, PT, R151, RZ, PT, P3 ;  /* 0x000000ff9700720c */ /* 0x000fe40003f65330 */
[----:B------:R-:W-:Y:S02]  /*4f60*/  PLOP3.LUT P1, PT, PT, PT, PT, 0x8, 0x80 ;  /* 0x000000000080781c */ /* 0x000fe40003f2e170 */
[----:B------:R-:W-:Y:S02]  /*4f70*/  PLOP3.LUT P0, PT, PT, PT, UP1, 0x80, 0x8 ;  /* 0x000000000008781c */ /* 0x000fe40003f0f018 */
[----:B------:R-:W-:Y:S02]  /*4f80*/  ISETP.NE.AND.EX P4, PT, R147, RZ, PT, P4 ;  /* 0x000000ff9300720c */ /* 0x000fe40003f85340 */
[----:B------:R-:W1:Y:S09]  /*4f90*/  @UP1 LDCU.64 UR4, c[0x0][0x888] ;  /* 0x00011100ff0417ac */ /* 0x000e720008000a00 */
[----:B------:R-:W-:Y:S01]  /*4fa0*/  @P0 PLOP3.LUT P1, PT, P3, PT, PT, 0x80, 0x8 ;  /* 0x000000000008081c */ /* 0x000fe20001f2f070 */
[----:B-1----:R-:W-:Y:S04]  /*4fb0*/  @UP1 UISETP.NE.U32.AND UP0, UPT, UR4, URZ, UPT ;  /* 0x000000ff0400128c */ /* 0x002fe8000bf05070 */
[----:B------:R-:W-:Y:S04]  /*4fc0*/  @UP1 UISETP.NE.AND.EX UP0, UPT, UR5, URZ, UPT, UP0 ;  /* 0x000000ff0500128c */ /* 0x000fe8000bf05300 */
[----:B------:R-:W-:Y:S01]  /*4fd0*/  @UP1 USEL UR4, URZ, 0xffffffff, UP0 ;  /* 0xffffffffff041887 */ /* 0x000fe20008000000 */
[----:B------:R-:W-:Y:S11]  /*4fe0*/  @!P3 BRA `(.L_x_83) ;  /* 0x00000000002cb947 */ /* 0x000ff60003800000 */
[----:B------:R-:W-:Y:S01]  /*4ff0*/  ISETP.NE.U32.AND P2, PT, R148, RZ, PT ;  /* 0x000000ff9400720c */ /* 0x000fe20003f45070 */
[----:B------:R-:W-:Y:S03]  /*5000*/  IMAD.MOV.U32 R164, RZ, RZ, 0x1 ;  /* 0x00000001ffa47424 */ /* 0x000fe600078e00ff */
[----:B------:R-:W-:Y:S11]  /*5010*/  ISETP.NE.AND.EX P2, PT, R149, RZ, PT, P2 ;  /* 0x000000ff9500720c */ /* 0x000ff60003f45320 */
[----:B------:R-:W-:Y:S02]  /*5020*/  @!UPT UIADD3 URZ, UPT, UPT, URZ, URZ, URZ ;  /* 0x000000fffffff290 */ /* 0x000fe4000fffe0ff */
[----:B------:R-:W1:Y:S01]  /*5030*/  @P2 LDC.64 R2, c[0x0][0x888] ;  /* 0x00022200ff022b82 */ /* 0x000e620000000a00 */
[----:B------:R-:W-:Y:S04]  /*5040*/  @P2 IMAD R0, R150, UR36, RZ ;  /* 0x0000002496002c24 */ /* 0x000fe8000f8e02ff */
[----:B-1----:R-:W-:Y:S04]  /*5050*/  @P2 IMAD.WIDE R2, R0, 0x4, R2 ;  /* 0x0000000400022825 */ /* 0x002fe800078e0202 */
[----:B------:R-:W-:Y:S01]  /*5060*/  HFMA2 R0, -RZ, RZ, 0, 5.9604644775390625e-08 ;  /* 0x00000001ff007431 */ /* 0x000fe200000001ff */
[----:B-----5:R1:W5:Y:S04]  /*5070*/  @P2 LDG.E R81, desc[UR40][R2.64] ;  /* 0x0000002802512981 */ /* 0x020368000c1e1900 */
[----:B------:R-:W-:Y:S01]  /*5080*/  @!P2 PRMT R164, R0, 0x7610, R164 ;  /* 0x0000761000a4a816 */ /* 0x000fe200000000a4 */
[----:B-1----:R-:W2:Y:S06]  /*5090*/  @!P2 LDC R81, c[0x0][0x880] ;  /* 0x00022000ff51ab82 */ /* 0x002eac0000000800 */
.L_x_83:
[----:B------:R-:W-:Y:S05]  /*50a0*/  @!P4 BRA `(.L_x_84) ;  /* 0x000000000020c947 */ /* 0x000fea0003800000 */
[----:B------:R-:W-:Y:S04]  /*50b0*/  ISETP.NE.U32.AND P2, PT, R144, RZ, PT ;  /* 0x000000ff9000720c */ /* 0x000fe80003f45070 */
[----:B------:R-:W-:Y:S11]  /*50c0*/  ISETP.NE.AND.EX P2, PT, R145, RZ, PT, P2 ;  /* 0x000000ff9100720c */ /* 0x000ff60003f45320 */
[----:B------:R-:W-:Y:S02]  /*50d0*/  @!UPT UIADD3 URZ, UPT, UPT, URZ, URZ, URZ ;  /* 0x000000fffffff290 */ /* 0x000fe4000fffe0ff */
[----:B------:R-:W1:Y:S01]  /*50e0*/  @P2 LDC.64 R2, c[0x0][0x8a8] ;  /* 0x00022a00ff022b82 */ /* 0x000e620000000a00 */
[----:B------:R-:W-:Y:S04]  /*50f0*/  @P2 IMAD R0, R146, UR36, RZ ;  /* 0x0000002492002c24 */ /* 0x000fe8000f8e02ff */
[----:B-1----:R-:W-:Y:S05]  /*5100*/  @P2 IMAD.WIDE R2, R0, 0x4, R2 ;  /* 0x0000000400022825 */ /* 0x002fea00078e0202 */
[----:B-----5:R1:W5:Y:S02]  /*5110*/  @P2 LDG.E R78, desc[UR40][R2.64] ;  /* 0x00000028024e2981 */ /* 0x020364000c1e1900 */
[----:B-1----:R-:W3:Y:S02]  /*5120*/  @!P2 LDC R78, c[0x0][0x8a0] ;  /* 0x00022800ff4eab82 */ /* 0x002ee40000000800 */
.L_x_84:
[----:B--2--5:R-:W-:Y:S01]  /*5130*/  @P0 FSETP.NEU.AND P4, PT, R81, RZ, PT ;  /* 0x000000ff5100020b */ /* 0x024fe20003f8d000 */
[----:B------:R-:W-:Y:S01]  /*5140*/  IMAD.U32 R0, RZ, RZ, UR4 ;  /* 0x00000004ff007e24 */ /* 0x000fe2000f8e00ff */
[----:B------:R-:W-:Y:S01]  /*5150*/  @P0 LOP3.LUT P2, RZ, R164, 0xff, RZ, 0xc0, !PT ;  /* 0x000000ffa4ff0812 */ /* 0x000fe2000784c0ff */
[----:B------:R-:W-:Y:S01]  /*5160*/  BSSY B1, `(.L_x_85) ;  /* 0x000003d000017945 */ /* 0x000fe20003800000 */
[----:B------:R-:W-:Y:S01]  /*5170*/  @P0 SEL R3, RZ, 0xffffffff, P4 ;  /* 0xffffffffff030807 */ /* 0x000fe20002000000 */
[C---:B------:R-:W-:Y:S01]  /*5180*/  IMAD R64, R76.reuse, 0x40, R79 ;  /* 0x000000404c407824 */ /* 0x040fe200078e024f */
[----:B------:R-:W-:Y:S02]  /*5190*/  LEA R156, R76, UR43, 0x3 ;  /* 0x0000002b4c9c7c11 */ /* 0x000fe4000f8e18ff */
[----:B------:R-:W-:Y:S02]  /*51a0*/  CS2R R86, SRZ ;  /* 0x0000000000567805 */ /* 0x000fe4000001ff00 */
[----:B------:R-:W-:Y:S02]  /*51b0*/  @P1 SEL R3, R0, R3, !P2 ;  /* 0x0000000300031207 */ /* 0x000fe40005000000 */
[----:B------:R-:W-:Y:S02]  /*51c0*/  CS2R R84, SRZ ;  /* 0x0000000000547805 */ /* 0x000fe4000001ff00 */
[----:B------:R-:W-:Y:S02]  /*51d0*/  SHF.L.U32 R5, R175, 0x1f, RZ ;  /* 0x0000001faf057819 */ /* 0x000fe400000006ff */
[----:B------:R-:W-:Y:S02]  /*51e0*/  CS2R R90, SRZ ;  /* 0x00000000005a7805 */ /* 0x000fe4000001ff00 */
[----:B------:R-:W-:Y:S02]  /*51f0*/  @P0 LOP3.LUT R3, R3, 0x1, RZ, 0xc0, !PT ;  /* 0x0000000103030812 */ /* 0x000fe400078ec0ff */
[----:B------:R-:W-:Y:S02]  /*5200*/  CS2R R88, SRZ ;  /* 0x0000000000587805 */ /* 0x000fe4000001ff00 */
[----:B------:R-:W-:Y:S02]  /*5210*/  PLOP3.LUT P5, PT, PT, PT, PT, 0x8, 0x80 ;  /* 0x000000000080781c */ /* 0x000fe40003fae170 */
[----:B------:R-:W-:Y:S02]  /*5220*/  CS2R R98, SRZ ;  /* 0x0000000000627805 */ /* 0x000fe4000001ff00 */
[----:B------:R-:W-:Y:S02]  /*5230*/  ISETP.NE.U32.OR P1, PT, R3, 0x1, !P0 ;  /* 0x000000010300780c */ /* 0x000fe40004725470 */
[----:B------:R-:W-:Y:S02]  /*5240*/  CS2R R96, SRZ ;  /* 0x0000000000607805 */ /* 0x000fe4000001ff00 */
[----:B------:R-:W-:Y:S02]  /*5250*/  CS2R R94, SRZ ;  /* 0x00000000005e7805 */ /* 0x000fe4000001ff00 */
[----:B------:R-:W-:Y:S07]  /*5260*/  CS2R R92, SRZ ;  /* 0x00000000005c7805 */ /* 0x000fee000001ff00 */
[----:B------:R-:W-:Y:S04]  /*5270*/  @P1 SHF.L.U32 R2, R173, 0x1f, RZ ;  /* 0x0000001fad021819 */ /* 0x000fe800000006ff */
[----:B------:R-:W1:Y:S01]  /*5280*/  @P1 SYNCS.PHASECHK.TRANS64.TRYWAIT P0, [UR43+0x50], R2 ;  /* 0x00005002ff0015a7 */ /* 0x000e62000800112b */
[----:B------:R2:W4:Y:S01]  /*5290*/  SYNCS.PHASECHK.TRANS64.TRYWAIT P4, [R156+URZ+0x90], R5 ;  /* 0x000090059c0075a7 */ /* 0x00052200080811ff */
[----:B-1----:R-:W-:Y:S01]  /*52a0*/  @P1 PLOP3.LUT P5, PT, P0, PT, PT, 0x8, 0x80 ;  /* 0x000000000080181c */ /* 0x002fe200007ae170 */
[----:B------:R-:W-:Y:S01]  /*52b0*/  @!UPT UIADD3 URZ, UPT, UPT, URZ, URZ, URZ ;  /* 0x000000fffffff290 */ /* 0x000fe2000fffe0ff */
[----:B--2-4-:R-:W-:Y:S11]  /*52c0*/  @!P1 BRA `(.L_x_86) ;  /* 0x0000000000989947 */ /* 0x014ff60003800000 */
[----:B------:R-:W-:Y:S01]  /*52d0*/  ISETP.NE.U32.AND P0, PT, RZ, UR38, PT ;  /* 0x00000026ff007c0c */ /* 0x000fe2000bf05070 */
[----:B------:R-:W-:Y:S01]  /*52e0*/  BSSY B0, `(.L_x_87) ;  /* 0x0000016000007945 */ /* 0x000fe20003800000 */
[----:B------:R-:W-:Y:S02]  /*52f0*/  FSETP.NEU.AND P2, PT, R81, RZ, PT ;  /* 0x000000ff5100720b */ /* 0x000fe40003f4d000 */
[----:B------:R-:W-:Y:S02]  /*5300*/  CS2R R94, SRZ ;  /* 0x00000000005e7805 */ /* 0x000fe4000001ff00 */
[----:B------:R-:W-:Y:S02]  /*5310*/  ISETP.NE.AND.EX P0, PT, RZ, UR39, PT, P0 ;  /* 0x00000027ff007c0c */ /* 0x000fe4000bf05300 */
[----:B------:R-:W-:Y:S02]  /*5320*/  CS2R R92, SRZ ;  /* 0x00000000005c7805 */ /* 0x000fe4000001ff00 */
[----:B------:R-:W-:Y:S02]  /*5330*/  LOP3.LUT P1, RZ, R164, 0xff, RZ, 0xc0, !PT ;  /* 0x000000ffa4ff7812 */ /* 0x000fe4000782c0ff */
[----:B------:R-:W-:Y:S02]  /*5340*/  CS2R R98, SRZ ;  /* 0x0000000000627805 */ /* 0x000fe4000001ff00 */
[----:B------:R-:W-:Y:S02]  /*5350*/  SEL R0, RZ, 0xffffffff, P2 ;  /* 0xffffffffff007807 */ /* 0x000fe40001000000 */
[----:B------:R-:W-:Y:S02]  /*5360*/  CS2R R96, SRZ ;  /* 0x0000000000607805 */ /* 0x000fe4000001ff00 */
[----:B------:R-:W-:Y:S02]  /*5370*/  SEL R3, RZ, 0xffffffff, P0 ;  /* 0xffffffffff037807 */ /* 0x000fe40000000000 */
[----:B------:R-:W-:Y:S02]  /*5380*/  CS2R R90, SRZ ;  /* 0x00000000005a7805 */ /* 0x000fe4000001ff00 */
[----:B------:R-:W-:Y:S02]  /*5390*/  CS2R R88, SRZ ;  /* 0x0000000000587805 */ /* 0x000fe4000001ff00 */
[----:B------:R-:W-:Y:S02]  /*53a0*/  CS2R R86, SRZ ;  /* 0x0000000000567805 */ /* 0x000fe4000001ff00 */
[----:B------:R-:W-:Y:S02]  /*53b0*/  @P3 SEL R0, R3, R0, !P1 ;  /* 0x0000000003003207 */ /* 0x000fe40004800000 */
[----:B------:R-:W-:Y:S02]  /*53c0*/  CS2R R84, SRZ ;  /* 0x0000000000547805 */ /* 0x000fe4000001ff00 */
[----:B------:R-:W-:Y:S04]  /*53d0*/  LOP3.LUT R0, R0, 0x1, RZ, 0xc0, !PT ;  /* 0x0000000100007812 */ /* 0x000fe800078ec0ff */
[----:B------:R-:W-:Y:S01]  /*53e0*/  ISETP.NE.U32.AND P0, PT, R0, 0x1, PT ;  /* 0x000000010000780c */ /* 0x000fe20003f05070 */
[----:B------:R-:W-:Y:S01]  /*53f0*/  @!UPT UIADD3 URZ, UPT, UPT, URZ, URZ, URZ ;  /* 0x000000fffffff290 */ /* 0x000fe2000fffe0ff */
[----:B------:R-:W-:Y:S11]  /*5400*/  @!P5 BRA `(.L_x_88) ;  /* 0x00000000000cd947 */ /* 0x000ff60003800000 */
[----:B------:R-:W-:Y:S04]  /*5410*/  SHF.L.U32 R3, R173, 0x1f, RZ ;  /* 0x0000001fad037819 */ /* 0x000fe800000006ff */
[----:B------:R-:W1:Y:S02]  /*5420*/  SYNCS.PHASECHK.TRANS64.TRYWAIT P1, [UR43+0x50], R3 ;  /* 0x00005003ff0075a7 */ /* 0x000e64000802112b */
[----:B-1----:R-:W-:Y:S05]  /*5430*/  @!P1 BRA `(.L_x_89) ;  /* 0x0000001c00789947 */ /* 0x002fea0003800000 */
.L_x_88:
[----:B------:R-:W-:Y:S05]  /*5440*/  BSYNC B0 ;  /* 0x0000000000007941 */ /* 0x000fea0003800000 */
.L_x_87:
[----:B------:R2:W4:Y:S01]  /*5450*/  @P0 LDS.128 R92, [R168+UR43+0x200] ;  /* 0x0002002ba85c0984 */ /* 0x0005220008000c00 */
[----:B------:R-:W-:Y:S01]  /*5460*/  UIADD3 UR4, UPT, UPT, UR43, 0x58, URZ ;  /* 0x000000582b047890 */ /* 0x000fe2000fffe0ff */
[----:B------:R-:W-:Y:S02]  /*5470*/  LOP3.LUT R173, R173, 0x1, RZ, 0x3c, !PT ;  /* 0x00000001adad7812 */ /* 0x000fe400078e3cff */
[----:B------:R2:W1:Y:S01]  /*5480*/  @P0 LDS.128 R96, [R178+0x10] ;  /* 0x00001000b2600984 */ /* 0x0004620000000c00 */
[----:B------:R-:W-:Y:S03]  /*5490*/  UPRMT UR4, UR37, 0x654, UR4 ;  /* 0x0000065425047896 */ /* 0x000fe60008000004 */
[----:B------:R2:W1:Y:S04]  /*54a0*/  @P0 LDS.128 R88, [R177+0x20] ;  /* 0x00002000b1580984 */ /* 0x0004680000000c00 */
[----:B------:R2:W1:Y:S01]  /*54b0*/  @P0 LDS.128 R84, [R176+0x30] ;  /* 0x00003000b0540984 */ /* 0x0004620000000c00 */
[----:B------:R-:W-:Y:S01]  /*54c0*/  @!PT LDS RZ, [RZ] ;  /* 0x00000000fffff984 */ /* 0x000fe20000000800 */
[----:B------:R-:W-:Y:S01]  /*54d0*/  @!PT LDS RZ, [RZ] ;  /* 0x00000000fffff984 */ /* 0x000fe20000000800 */
[----:B------:R-:W-:Y:S01]  /*54e0*/  @!PT LDS RZ, [RZ] ;  /* 0x00000000fffff984 */ /* 0x000fe20000000800 */
[----:B------:R-:W-:Y:S01]  /*54f0*/  @!PT LDS RZ, [RZ] ;  /* 0x00000000fffff984 */ /* 0x000fe20000000800 */
[----:B------:R5:W-:Y:S06]  /*5500*/  MEMBAR.ALL.CTA ;  /* 0x0000000000007992 */ /* 0x000bec0000008000 */
[----:B-----5:R-:W5:Y:S02]  /*5510*/  FENCE.VIEW.ASYNC.S ;  /* 0x00000000000073c6 */ /* 0x020f640000000000 */
[----:B-----5:R-:W-:Y:S01]  /*5520*/  SYNCS.ARRIVE.TRANS64.RED.A1T0 RZ, [UR4], RZ ;  /* 0x000000ffffff79a7 */ /* 0x020fe20008100404 */
.L_x_86:
[----:B------:R-:W-:Y:S05]  /*5530*/  BSYNC B1 ;  /* 0x0000000000017941 */ /* 0x000fea0003800000 */
.L_x_85:
[----:B-1----:R-:W-:Y:S04]  /*5540*/  SHF.R.U32.HI R0, RZ, 0x15, R64 ;  /* 0x00000015ff007819 */ /* 0x002fe80000011640 */
[----:B------:R-:W-:Y:S01]  /*5550*/  LOP3.LUT P0, RZ, R0, 0x3, R169, 0x48, !PT ;  /* 0x0000000300ff7812 */ /* 0x000fe200078048a9 */
[----:B------:R-:W-:Y:S01]  /*5560*/  @!UPT UIADD3 URZ, UPT, UPT, URZ, URZ, URZ ;  /* 0x000000fffffff290 */ /* 0x000fe2000fffe0ff */
[----:B------:R-:W-:Y:S11]  /*5570*/  @P4 BRA `(.L_x_90) ;  /* 0x0000000000084947 */ /* 0x000ff60003800000 */
[----:B------:R-:W1:Y:S02]  /*5580*/  SYNCS.PHASECHK.TRANS64.TRYWAIT P1, [R156+URZ+0x90], R5 ;  /* 0x000090059c0075a7 */ /* 0x000e6400080211ff */
[----:B-1----:R-:W-:Y:S05]  /*5590*/  @!P1 BRA `(.L_x_91) ;  /* 0x0000001c00389947 */ /* 0x002fea0003800000 */
.L_x_90:
[----:B------:R-:W-:Y:S05]  /*55a0*/  @!P0 BRA `(.L_x_92) ;  /* 0x0000000000408947 */ /* 0x000fea0003800000 */
[----:B------:R-:W1:Y:S01]  /*55b0*/  LDCU.64 UR8, c[0x4][0x70] ;  /* 0x01000e00ff0877ac */ /* 0x000e620008000a00 */
[----:B------:R-:W-:Y:S01]  /*55c0*/  MOV R3, 0x0 ;  /* 0x0000000000037802 */ /* 0x000fe20000000f00 */
[----:B------:R-:W-:Y:S02]  /*55d0*/  HFMA2 R12, -RZ, RZ, 0, 5.9604644775390625e-08 ;  /* 0x00000001ff0c7431 */ /* 0x000fe400000001ff */
[----:B------:R-:W-:Y:S02]  /*55e0*/  IMAD.MOV.U32 R8, RZ, RZ, 0x192 ;  /* 0x00000192ff087424 */ /* 0x000fe400078e00ff */
[----:B------:R-:W-:Y:S01]  /*55f0*/  IMAD.MOV.U32 R13, RZ, RZ, RZ ;  /* 0x000000ffff0d7224 */ /* 0x000fe200078e00ff */
[----:B------:R-:W5:Y:S01]  /*5600*/  LDCU.64 UR6, c[0x4][0x78] ;  /* 0x01000f00ff0677ac */ /* 0x000f620008000a00 */
[----:B------:R-:W2:Y:S01]  /*5610*/  LDC.64 R2, c[0x4][R3] ;  /* 0x0100000003027b82 */ /* 0x000ea20000000a00 */
[----:B------:R-:W3:Y:S01]  /*5620*/  LDCU.64 UR4, c[0x4][0x10] ;  /* 0x01000200ff0477ac */ /* 0x000ee20008000a00 */
[----:B-1----:R-:W-:Y:S01]  /*5630*/  MOV R5, UR9 ;  /* 0x0000000900057c02 */ /* 0x002fe20008000f00 */
[----:B------:R-:W-:Y:S01]  /*5640*/  IMAD.U32 R4, RZ, RZ, UR8 ;  /* 0x00000008ff047e24 */ /* 0x000fe2000f8e00ff */
[----:B-----5:R-:W-:Y:S01]  /*5650*/  MOV R7, UR7 ;  /* 0x0000000700077c02 */ /* 0x020fe20008000f00 */
[----:B------:R-:W-:Y:S01]  /*5660*/  IMAD.U32 R6, RZ, RZ, UR6 ;  /* 0x00000006ff067e24 */ /* 0x000fe2000f8e00ff */
[----:B---3--:R-:W-:Y:S01]  /*5670*/  MOV R11, UR5 ;  /* 0x00000005000b7c02 */ /* 0x008fe20008000f00 */
[----:B------:R-:W-:Y:S02]  /*5680*/  IMAD.U32 R10, RZ, RZ, UR4 ;  /* 0x00000004ff0a7e24 */ /* 0x000fe4000f8e00ff */
[----:B------:R-:W-:Y:S07]  /*5690*/  LEPC R20, `(.L_x_92) ;  /* 0x000000001014794e */ /* 0x000fee0000000000 */
[----:B--2-4-:R-:W-:Y:S05]  /*56a0*/  CALL.ABS.NOINC R2 ;  /* 0x0000000002007343 */ /* 0x014fea0003c00000 */
.L_x_92:
[----:B------:R-:W-:Y:S01]  /*56b0*/  LOP3.LUT P0, RZ, R166, 0x60, RZ, 0xc0, !PT ;  /* 0x00000060a6ff7812 */ /* 0x000fe2000780c0ff */
[----:B------:R-:W-:Y:S05]  /*56c0*/  WARPSYNC.ALL ;  /* 0x0000000000007948 */ /* 0x000fea0003800000 */
[----:B------:R-:W-:Y:S01]  /*56d0*/  R2UR UR4, R64 ;  /* 0x00000000400472ca */ /* 0x000fe200000e0000 */
[----:B------:R-:W-:Y:S01]  /*56e0*/  BSSY.RECONVERGENT B0, `(.L_x_93) ;  /* 0x0000121000007945 */ /* 0x000fe20003800200 */
[-C--:B----4-:R-:W-:Y:S02]  /*56f0*/  F2FP.F16.E4M3.UNPACK_B R82, R92.reuse ;  /* 0x0000005cff52723e */ /* 0x090fe400020006ff */
[----:B------:R-:W-:Y:S02]  /*5700*/  F2FP.F16.E4M3.UNPACK_B R109, R92.H1 ;  /* 0x0000005cff6d723e */ /* 0x000fe400030006ff */
[-C--:B------:R-:W-:Y:S01]  /*5710*/  F2FP.F16.E4M3.UNPACK_B R107, R93.reuse ;  /* 0x0000005dff6b723e */ /* 0x080fe200020006ff */
[--C-:B------:R-:W-:Y:S01]  /*5720*/  HADD2.F32 R80, -RZ, R82.reuse.H0_H0 ;  /* 0x20000052ff507230 */ /* 0x100fe20000004100 */
[----:B------:R-:W-:Y:S01]  /*5730*/  F2FP.F16.E4M3.UNPACK_B R105, R93.H1 ;  /* 0x0000005dff69723e */ /* 0x000fe200030006ff */
[----:B------:R-:W-:Y:S01]  /*5740*/  HADD2.F32 R82, -RZ, R82.H1_H1 ;  /* 0x30000052ff527230 */ /* 0x000fe20000004100 */
[-C--:B------:R-:W-:Y:S01]  /*5750*/  F2FP.F16.E4M3.UNPACK_B R130, R84.reuse ;  /* 0x00000054ff82723e */ /* 0x080fe200020006ff */
[--C-:B------:R-:W-:Y:S01]  /*5760*/  HADD2.F32 R83, -RZ, R109.reuse.H0_H0 ;  /* 0x2000006dff537230 */ /* 0x100fe20000004100 */
[----:B------:R-:W-:Y:S01]  /*5770*/  F2FP.F16.E4M3.UNPACK_B R132, R84.H1 ;  /* 0x00000054ff84723e */ /* 0x000fe200030006ff */
[----:B------:R-:W3:Y:S01]  /*5780*/  LDTM.x64 R4, tmem[UR4] ;  /* 0x00000004000479ee */ /* 0x000ee20008340000 */
[----:B------:R-:W-:Y:S01]  /*5790*/  NOP ;  /* 0x0000000000007918 */ /* 0x000fe20000000000 */
[----:B------:R-:W-:Y:S01]  /*57a0*/  R2UR UR5, R156 ;  /* 0x000000009c0572ca */ /* 0x000fe200000e0000 */
[--C-:B------:R-:W-:Y:S01]  /*57b0*/  HADD2.F32 R129, -RZ, R130.reuse.H0_H0 ;  /* 0x20000082ff817230 */ /* 0x100fe20000004100 */
[----:B------:R-:W-:Y:S01]  /*57c0*/  F2FP.F16.E4M3.UNPACK_B R93, R94 ;  /* 0x0000005eff5d723e */ /* 0x000fe200020006ff */
[----:B------:R-:W-:Y:S01]  /*57d0*/  HADD2.F32 R130, -RZ, R130.H1_H1 ;  /* 0x30000082ff827230 */ /* 0x000fe20000004100 */
[-C--:B------:R-:W-:Y:S01]  /*57e0*/  F2FP.F16.E4M3.UNPACK_B R134, R85.reuse ;  /* 0x00000055ff86723e */ /* 0x080fe200020006ff */
[----:B------:R-:W-:Y:S01]  /*57f0*/  HADD2.F32 R84, -RZ, R109.H1_H1 ;  /* 0x3000006dff547230 */ /* 0x000fe20000004100 */
[----:B------:R-:W-:Y:S01]  /*5800*/  F2FP.F16.E4M3.UNPACK_B R136, R85.H1 ;  /* 0x00000055ff88723e */ /* 0x000fe200030006ff */
[--C-:B------:R-:W-:Y:S01]  /*5810*/  HADD2.F32 R85, -RZ, R107.reuse.H0_H0 ;  /* 0x2000006bff557230 */ /* 0x100fe20000004100 */
[-C--:B------:R-:W-:Y:S01]  /*5820*/  F2FP.F16.E4M3.UNPACK_B R138, R86.reuse ;  /* 0x00000056ff8a723e */ /* 0x080fe200020006ff */
[--C-:B------:R-:W-:Y:S01]  /*5830*/  HADD2.F32 R133, -RZ, R134.reuse.H0_H0 ;  /* 0x20000086ff857230 */ /* 0x100fe20000004100 */
[----:B------:R-:W-:Y:S01]  /*5840*/  F2FP.F16.E4M3.UNPACK_B R140, R86.H1 ;  /* 0x00000056ff8c723e */ /* 0x000fe200030006ff */
[----:B------:R-:W-:Y:S01]  /*5850*/  HADD2.F32 R86, -RZ, R107.H1_H1 ;  /* 0x3000006bff567230 */ /* 0x000fe20000004100 */
[----:B------:R-:W-:Y:S01]  /*5860*/  F2FP.F16.E4M3.UNPACK_B R142, R87 ;  /* 0x00000057ff8e723e */ /* 0x000fe200020006ff */
[----:B------:R-:W-:Y:S01]  /*5870*/  UIADD3 UR5, UPT, UPT, UR5, 0xb0, URZ ;  /* 0x000000b005057890 */ /* 0x000fe2000fffe0ff */
[----:B------:R-:W-:Y:S01]  /*5880*/  HADD2.F32 R134, -RZ, R134.H1_H1 ;  /* 0x30000086ff867230 */ /* 0x000fe20000004100 */
[----:B------:R-:W-:Y:S01]  /*5890*/  F2FP.F16.E4M3.UNPACK_B R114, R88 ;  /* 0x00000058ff72723e */ /* 0x000fe200020006ff */
[--C-:B------:R-:W-:Y:S01]  /*58a0*/  HADD2.F32 R137, -RZ, R138.reuse.H0_H0 ;  /* 0x2000008aff897230 */ /* 0x100fe20000004100 */
[----:B------:R-:W-:Y:S01]  /*58b0*/  UPRMT UR5, UR37, 0x654, UR5 ;  /* 0x0000065425057896 */ /* 0x000fe20008000005 */
[----:B------:R-:W-:Y:S01]  /*58c0*/  HADD2.F32 R138, -RZ, R138.H1_H1 ;  /* 0x3000008aff8a7230 */ /* 0x000fe20000004100 */
[-C--:B------:R-:W-:Y:S01]  /*58d0*/  F2FP.F16.E4M3.UNPACK_B R118, R89.reuse ;  /* 0x00000059ff76723e */ /* 0x080fe200020006ff */
[--C-:B------:R-:W-:Y:S01]  /*58e0*/  HADD2.F32 R113, -RZ, R114.reuse.H0_H0 ;  /* 0x20000072ff717230 */ /* 0x100fe20000004100 */
[----:B------:R-:W-:Y:S01]  /*58f0*/  F2FP.F16.E4M3.UNPACK_B R120, R89.H1 ;  /* 0x00000059ff78723e */ /* 0x000fe200030006ff */
[C---:B---3--:R-:W-:Y:S01]  /*5900*/  FMUL R4, R78.reuse, R4 ;  /* 0x000000044e047220 */ /* 0x048fe20000400000 */
[C---:B------:R-:W-:Y:S01]  /*5910*/  FMUL R5, R78.reuse, R5 ;  /* 0x000000054e057220 */ /* 0x040fe20000400000 */
[C---:B------:R-:W-:Y:S01]  /*5920*/  FMUL R8, R78.reuse, R8 ;  /* 0x000000084e087220 */ /* 0x040fe20000400000 */
[C---:B------:R-:W-:Y:S01]  /*5930*/  FMUL R9, R78.reuse, R9 ;  /* 0x000000094e097220 */ /* 0x040fe20000400000 */
[----:B------:R-:W-:Y:S01]  /*5940*/  SYNCS.ARRIVE.TRANS64.RED.A1T0 RZ, [UR5], RZ ;  /* 0x000000ffffff79a7 */ /* 0x000fe20008100405 */
[C---:B------:R-:W-:Y:S01]  /*5950*/  FFMA R4, R81.reuse, R80, R4 ;  /* 0x0000005051047223 */ /* 0x040fe20000000004 */
[C---:B------:R-:W-:Y:S01]  /*5960*/  FFMA R5, R81.reuse, R82, R5 ;  /* 0x0000005251057223 */ /* 0x040fe20000000005 */
[----:B------:R-:W-:Y:S02]  /*5970*/  HADD2.F32 R89, -RZ, R93.H0_H0 ;  /* 0x2000005dff597230 */ /* 0x000fe40000004100 */
[C---:B------:R-:W-:Y:S01]  /*5980*/  FMUL R12, R78.reuse, R12 ;  /* 0x0000000c4e0c7220 */ /* 0x040fe20000400000 */
        /* <DEDUP_REMOVED lines=11> */
[----:B------:R-:W-:Y:S02]  /*5a40*/  HADD2.F32 R114, -RZ, R114.H1_H1 ;  /* 0x30000072ff727230 */ /* 0x000fe40000004100 */
[C---:B------:R-:W-:Y:S01]  /*5a50*/  FMUL R32, R78.reuse, R36 ;  /* 0x000000244e207220 */ /* 0x040fe20000400000 */
[C---:B------:R-:W-:Y:S01]  /*5a60*/  FMUL R33, R78.reuse, R37 ;  /* 0x000000254e217220 */ /* 0x040fe20000400000 */
[--C-:B------:R-:W-:Y:S02]  /*5a70*/  HADD2.F32 R117, -RZ, R118.reuse.H0_H0 ;  /* 0x20000076ff757230 */ /* 0x100fe40000004100 */
[C---:B------:R-:W-:Y:S01]  /*5a80*/  FMUL R36, R78.reuse, R40 ;  /* 0x000000284e247220 */ /* 0x040fe20000400000 */
[----:B------:R-:W-:Y:S02]  /*5a90*/  HADD2.F32 R118, -RZ, R118.H1_H1 ;  /* 0x30000076ff767230 */ /* 0x000fe40000004100 */
        /* <DEDUP_REMOVED lines=8> */
[----:B------:R-:W-:Y:S01]  /*5b20*/  F2FP.F16.E4M3.UNPACK_B R92, R94.H1 ;  /* 0x0000005eff5c723e */ /* 0x000fe200030006ff */
[C---:B------:R-:W-:Y:S01]  /*5b30*/  FMUL R53, R78.reuse, R57 ;  /* 0x000000394e357220 */ /* 0x040fe20000400000 */
[C---:B------:R-:W-:Y:S01]  /*5b40*/  FMUL R56, R78.reuse, R60 ;  /* 0x0000003c4e387220 */ /* 0x040fe20000400000 */
[----:B------:R-:W-:Y:S01]  /*5b50*/  F2FP.F16.E4M3.UNPACK_B R141, R87.H1 ;  /* 0x00000057ff8d723e */ /* 0x000fe200030006ff */
[C---:B------:R-:W-:Y:S01]  /*5b60*/  FMUL R57, R78.reuse, R61 ;  /* 0x0000003d4e397220 */ /* 0x040fe20000400000 */
[----:B------:R-:W-:Y:S02]  /*5b70*/  HADD2.F32 R80, -RZ, R142.H1_H1 ;  /* 0x3000008eff507230 */ /* 0x000fe40000004100 */
[C---:B------:R-:W-:Y:S01]  /*5b80*/  FMUL R60, R78.reuse, R64 ;  /* 0x000000404e3c7220 */ /* 0x040fe20000400000 */
[----:B------:R-:W-:Y:S01]  /*5b90*/  F2FP.F16.E4M3.UNPACK_B R116, R88.H1 ;  /* 0x00000058ff74723e */ /* 0x000fe200030006ff */
[C---:B------:R-:W-:Y:S01]  /*5ba0*/  FMUL R61, R78.reuse, R65 ;  /* 0x000000414e3d7220 */ /* 0x040fe20000400000 */
[C---:B------:R-:W-:Y:S01]  /*5bb0*/  FMUL R6, R78.reuse, R6 ;  /* 0x000000064e067220 */ /* 0x040fe20000400000 */
[----:B------:R-:W-:Y:S01]  /*5bc0*/  F2FP.F16.E4M3.UNPACK_B R94, R95 ;  /* 0x0000005fff5e723e */ /* 0x000fe200020006ff */
[C---:B------:R-:W-:Y:S01]  /*5bd0*/  FMUL R7, R78.reuse, R7 ;  /* 0x000000074e077220 */ /* 0x040fe20000400000 */
[--C-:B------:R-:W-:Y:S02]  /*5be0*/  HADD2.F32 R87, -RZ, R105.reuse.H0_H0 ;  /* 0x20000069ff577230 */ /* 0x100fe40000004100 */
[C---:B------:R-:W-:Y:S01]  /*5bf0*/  FFMA R6, R81.reuse, R83, R6 ;  /* 0x0000005351067223 */ /* 0x040fe20000000006 */
[----:B------:R-:W-:Y:S01]  /*5c00*/  F2FP.F16.E4M3.UNPACK_B R122, R90 ;  /* 0x0000005aff7a723e */ /* 0x000fe200020006ff */
[C---:B------:R-:W-:Y:S01]  /*5c10*/  FFMA R7, R81.reuse, R84, R7 ;  /* 0x0000005451077223 */ /* 0x040fe20000000007 */
[C---:B------:R-:W-:Y:S01]  /*5c20*/  FFMA R8, R81.reuse, R85, R8 ;  /* 0x0000005551087223 */ /* 0x040fe20000000008 */
[----:B------:R-:W-:Y:S01]  /*5c30*/  F2FP.F16.E4M3.UNPACK_B R124, R90.H1 ;  /* 0x0000005aff7c723e */ /* 0x000fe200030006ff */
[----:B------:R-:W-:Y:S02]  /*5c40*/  HADD2.F32 R88, -RZ, R105.H1_H1 ;  /* 0x30000069ff587230 */ /* 0x000fe40000004100 */
[----:B------:R-:W-:Y:S01]  /*5c50*/  FFMA R9, R81, R86, R9 ;  /* 0x0000005651097223 */ /* 0x000fe20000000009 */
[----:B------:R-:W-:Y:S01]  /*5c60*/  F2FP.SATFINITE.E4M3.F32.PACK_AB_MERGE_C R156, R7, R6, RZ ;  /* 0x00000006079c723e */ /* 0x000fe200048070ff */
[----:B------:R-:W-:Y:S02]  /*5c70*/  HADD2.F32 R90, -RZ, R93.H1_H1 ;  /* 0x3000005dff5a7230 */ /* 0x000fe40000004100 */
[C---:B------:R-:W-:Y:S01]  /*5c80*/  FMUL R10, R78.reuse, R10 ;  /* 0x0000000a4e0a7220 */ /* 0x040fe20000400000 */
[--C-:B------:R-:W-:Y:S01]  /*5c90*/  HADD2.F32 R93, -RZ, R94.reuse.H0_H0 ;  /* 0x2000005eff5d7230 */ /* 0x100fe20000004100 */
[----:B------:R-:W-:Y:S01]  /*5ca0*/  F2FP.SATFINITE.E4M3.F32.PACK_AB_MERGE_C R156, R5, R4, R156 ;  /* 0x00000004059c723e */ /* 0x000fe2000480709c */
[----:B------:R-:W-:Y:S02]  /*5cb0*/  HADD2.F32 R94, -RZ, R94.H1_H1 ;  /* 0x3000005eff5e7230 */ /* 0x000fe40000004100 */
[C---:B------:R-:W-:Y:S01]  /*5cc0*/  FFMA R10, R81.reuse, R87, R10 ;  /* 0x00000057510a7223 */ /* 0x040fe2000000000a */
[--C-:B------:R-:W-:Y:S02]  /*5cd0*/  HADD2.F32 R121, -RZ, R122.reuse.H0_H0 ;  /* 0x2000007aff797230 */ /* 0x100fe40000004100 */
[C---:B------:R-:W-:Y:S01]  /*5ce0*/  FMUL R11, R78.reuse, R11 ;  /* 0x0000000b4e0b7220 */ /* 0x040fe20000400000 */
[----:B------:R-:W-:Y:S01]  /*5cf0*/  F2FP.F16.E4M3.UNPACK_B R126, R91 ;  /* 0x0000005bff7e723e */ /* 0x000fe200020006ff */
[----:B------:R-:W-:Y:S01]  /*5d00*/  HADD2.F32 R122, -RZ, R122.H1_H1 ;  /* 0x3000007aff7a7230 */ /* 0x000fe20000004100 */
[----:B------:R-:W-:Y:S01]  /*5d10*/  F2FP.F16.E4M3.UNPACK_B R103, R95.H1 ;  /* 0x0000005fff67723e */ /* 0x000fe200030006ff */
[C---:B------:R-:W-:Y:S01]  /*5d20*/  FFMA R11, R81.reuse, R88, R11 ;  /* 0x00000058510b7223 */ /* 0x040fe2000000000b */
[----:B------:R-:W-:Y:S01]  /*5d30*/  F2FP.F16.E4M3.UNPACK_B R128, R91.H1 ;  /* 0x0000005bff80723e */ /* 0x000fe200030006ff */
[----:B------:R-:W-:Y:S02]  /*5d40*/  HADD2.F32 R91, -RZ, R92.H0_H0 ;  /* 0x2000005cff5b7230 */ /* 0x000fe40000004100 */
[C---:B------:R-:W-:Y:S01]  /*5d50*/  FFMA R12, R81.reuse, R89, R12 ;  /* 0x00000059510c7223 */ /* 0x040fe2000000000c */
[----:B------:R-:W-:Y:S01]  /*5d60*/  FFMA R13, R81, R90, R13 ;  /* 0x0000005a510d7223 */ /* 0x000fe2000000000d */
[----:B------:R-:W-:Y:S01]  /*5d70*/  F2FP.SATFINITE.E4M3.F32.PACK_AB_MERGE_C R157, R11, R10, RZ ;  /* 0x0000000a0b9d723e */ /* 0x000fe200048070ff */
[--C-:B------:R-:W-:Y:S01]  /*5d80*/  HADD2.F32 R125, -RZ, R126.reuse.H0_H0 ;  /* 0x2000007eff7d7230 */ /* 0x100fe20000004100 */
[----:B------:R-:W-:Y:S01]  /*5d90*/  F2FP.F16.E4M3.UNPACK_B R101, R96 ;  /* 0x00000060ff65723e */ /* 0x000fe200020006ff */
[----:B------:R-:W-:Y:S01]  /*5da0*/  HADD2.F32 R126, -RZ, R126.H1_H1 ;  /* 0x3000007eff7e7230 */ /* 0x000fe20000004100 */
[----:B------:R-:W-:Y:S01]  /*5db0*/  F2FP.SATFINITE.E4M3.F32.PACK_AB_MERGE_C R157, R9, R8, R157 ;  /* 0x00000008099d723e */ /* 0x000fe2000480709d */
[----:B------:R-:W-:Y:S02]  /*5dc0*/  HADD2.F32 R83, -RZ, R142.H0_H0 ;  /* 0x2000008eff537230 */ /* 0x000fe40000004100 */
[C---:B------:R-:W-:Y:S01]  /*5dd0*/  FMUL R14, R78.reuse, R14 ;  /* 0x0000000e4e0e7220 */ /* 0x040fe20000400000 */
[----:B------:R-:W-:Y:S02]  /*5de0*/  HADD2.F32 R92, -RZ, R92.H1_H1 ;  /* 0x3000005cff5c7230 */ /* 0x000fe40000004100 */
[C---:B------:R-:W-:Y:S01]  /*5df0*/  FMUL R15, R78.reuse, R15 ;  /* 0x0000000f4e0f7220 */ /* 0x040fe20000400000 */
[----:B------:R-:W-:Y:S01]  /*5e00*/  F2FP.F16.E4M3.UNPACK_B R100, R96.H1 ;  /* 0x00000060ff64723e */ /* 0x000fe200030006ff */
[--C-:B------:R-:W-:Y:S02]  /*5e10*/  HADD2.F32 R95, -RZ, R103.reuse.H0_H0 ;  /* 0x20000067ff5f7230 */ /* 0x100fe40000004100 */
[C---:B------:R-:W-:Y:S01]  /*5e20*/  FFMA R14, R81.reuse, R91, R14 ;  /* 0x0000005b510e7223 */ /* 0x040fe2000000000e */
[C---:B------:R-:W-:Y:S01]  /*5e30*/  FFMA R15, R81.reuse, R92, R15 ;  /* 0x0000005c510f7223 */ /* 0x040fe2000000000f */
[C---:B------:R-:W-:Y:S01]  /*5e40*/  FFMA R16, R81.reuse, R93, R16 ;  /* 0x0000005d51107223 */ /* 0x040fe20000000010 */
[----:B------:R-:W-:Y:S01]  /*5e50*/  FFMA R17, R81, R94, R17 ;  /* 0x0000005e51117223 */ /* 0x000fe20000000011 */
[-C--:B------:R-:W-:Y:S01]  /*5e60*/  F2FP.F16.E4M3.UNPACK_B R102, R97.reuse ;  /* 0x00000061ff66723e */ /* 0x080fe200020006ff */
[----:B------:R-:W-:Y:S01]  /*5e70*/  HADD2.F32 R96, -RZ, R103.H1_H1 ;  /* 0x30000067ff607230 */ /* 0x000fe20000004100 */
[----:B------:R-:W-:Y:S01]  /*5e80*/  F2FP.SATFINITE.E4M3.F32.PACK_AB_MERGE_C R158, R15, R14, RZ ;  /* 0x0000000e0f9e723e */ /* 0x000fe200048070ff */
[C---:B------:R-:W-:Y:S01]  /*5e90*/  FMUL R18, R78.reuse, R18 ;  /* 0x000000124e127220 */ /* 0x040fe20000400000 */
[----:B------:R-:W-:Y:S01]  /*5ea0*/  F2FP.F16.E4M3.UNPACK_B R104, R97.H1 ;  /* 0x00000061ff68723e */ /* 0x000fe200030006ff */
[--C-:B------:R-:W-:Y:S01]  /*5eb0*/  HADD2.F32 R97, -RZ, R101.reuse.H0_H0 ;  /* 0x20000065ff617230 */ /* 0x100fe20000004100 */
[----:B------:R-:W-:Y:S01]  /*5ec0*/  F2FP.SATFINITE.E4M3.F32.PACK_AB_MERGE_C R158, R13, R12, R158 ;  /* 0x0000000c0d9e723e */ /* 0x000fe2000480709e */
[C---:B------:R-:W-:Y:S01]  /*5ed0*/  FFMA R18, R81.reuse, R95, R18 ;  /* 0x0000005f51127223 */ /* 0x040fe20000000012 */
[----:B------:R-:W-:Y:S01]  /*5ee0*/  F2FP.F16.E4M3.UNPACK_B R110, R99 ;  /* 0x00000063ff6e723e */ /* 0x000fe200020006ff */
[C---:B------:R-:W-:Y:S01]  /*5ef0*/  FMUL R19, R78.reuse, R19 ;  /* 0x000000134e137220 */ /* 0x040fe20000400000 */
[----:B------:R-:W-:Y:S01]  /*5f00*/  F2FP.F16.E4M3.UNPACK_B R112, R99.H1 ;  /* 0x00000063ff70723e */ /* 0x000fe200030006ff */
[----:B------:R-:W-:Y:S01]  /*5f10*/  HADD2.F32 R99, -RZ, R101.H1_H1 ;  /* 0x30000065ff637230 */ /* 0x000fe20000004100 */
[-C--:B------:R-:W-:Y:S01]  /*5f20*/  F2FP.F16.E4M3.UNPACK_B R106, R98.reuse ;  /* 0x00000062ff6a723e */ /* 0x080fe200020006ff */
[----:B------:R-:W-:Y:S01]  /*5f30*/  HADD2.F32 R101, -RZ, R102.H0_H0 ;  /* 0x20000066ff657230 */ /* 0x000fe20000004100 */
[----:B------:R-:W-:Y:S01]  /*5f40*/  F2FP.F16.E4M3.UNPACK_B R108, R98.H1 ;  /* 0x00000062ff6c723e */ /* 0x000fe200030006ff */
[----:B------:R-:W-:Y:S02]  /*5f50*/  HADD2.F32 R98, -RZ, R100.H0_H0 ;  /* 0x20000064ff627230 */ /* 0x000fe40000004100 */
[C---:B------:R-:W-:Y:S01]  /*5f60*/  FFMA R19, R81.reuse, R96, R19 ;  /* 0x0000006051137223 */ /* 0x040fe20000000013 */
[C---:B------:R-:W-:Y:S01]  /*5f70*/  FFMA R0, R81.reuse, R97, R0 ;  /* 0x0000006151007223 */ /* 0x040fe20000000000 */
[----:B------:R-:W-:Y:S01]  /*5f80*/  FFMA R2, R81, R99, R2 ;  /* 0x0000006351027223 */ /* 0x000fe20000000002 */
[----:B------:R-:W-:Y:S02]  /*5f90*/  HADD2.F32 R102, -RZ, R102.H1_H1 ;  /* 0x30000066ff667230 */ /* 0x000fe40000004100 */
[C---:B------:R-:W-:Y:S01]  /*5fa0*/  FMUL R3, R78.reuse, R22 ;  /* 0x000000164e037220 */ /* 0x040fe20000400000 */
[----:B------:R-:W-:Y:S01]  /*5fb0*/  HADD2.F32 R100, -RZ, R100.H1_H1 ;  /* 0x30000064ff647230 */ /* 0x000fe20000004100 */
[----:B------:R-:W-:Y:S01]  /*5fc0*/  F2FP.SATFINITE.E4M3.F32.PACK_AB_MERGE_C R159, R19, R18, RZ ;  /* 0x00000012139f723e */ /* 0x000fe200048070ff */
[--C-:B------:R-:W-:Y:S02]  /*5fd0*/  HADD2.F32 R105, -RZ, R106.reuse.H0_H0 ;  /* 0x2000006aff697230 */ /* 0x100fe40000004100 */
[----:B------:R-:W-:Y:S01]  /*5fe0*/  FFMA R3, R81, R98, R3 ;  /* 0x0000006251037223 */ /* 0x000fe20000000003 */
[----:B------:R-:W-:Y:S01]  /*5ff0*/  HADD2.F32 R106, -RZ, R106.H1_H1 ;  /* 0x3000006aff6a7230 */ /* 0x000fe20000004100 */
[----:B------:R-:W-:Y:S01]  /*6000*/  F2FP.SATFINITE.E4M3.F32.PACK_AB_MERGE_C R159, R17, R16, R159 ;  /* 0x00000010119f723e */ /* 0x000fe2000480709f */
[----:B------:R-:W-:Y:S02]  /*6010*/  HADD2.F32 R109, -RZ, R110.H0_H0 ;  /* 0x2000006eff6d7230 */ /* 0x000fe40000004100 */
[C---:B------:R-:W-:Y:S01]  /*6020*/  FMUL R23, R78.reuse, R23 ;  /* 0x000000174e177220 */ /* 0x040fe20000400000 */
[--C-:B------:R-:W-:Y:S02]  /*6030*/  HADD2.F32 R103, -RZ, R104.reuse.H0_H0 ;  /* 0x20000068ff677230 */ /* 0x100fe40000004100 */
[C---:B------:R-:W-:Y:S01]  /*6040*/  FMUL R22, R78.reuse, R26 ;  /* 0x0000001a4e167220 */ /* 0x040fe20000400000 */
[----:B------:R-:W-:Y:S01]  /*6050*/  HADD2.F32 R104, -RZ, R104.H1_H1 ;  /* 0x30000068ff687230 */ /* 0x000fe20000004100 */
[----:B------:R1:W-:Y:S01]  /*6060*/  STS.128 [R168+UR43+0x2200], R156 ;  /* 0x0022009ca8007988 */ /* 0x0003e20008000c2b */
[C---:B------:R-:W-:Y:S01]  /*6070*/  FFMA R23, R81.reuse, R100, R23 ;  /* 0x0000006451177223 */ /* 0x040fe20000000017 */
[C---:B------:R-:W-:Y:S01]  /*6080*/  FFMA R20, R81.reuse, R101, R20 ;  /* 0x0000006551147223 */ /* 0x040fe20000000014 */
[C---:B------:R-:W-:Y:S01]  /*6090*/  FFMA R21, R81.reuse, R102, R21 ;  /* 0x0000006651157223 */ /* 0x040fe20000000015 */
[----:B------:R-:W-:Y:S01]  /*60a0*/  FFMA R22, R81, R103, R22 ;  /* 0x0000006751167223 */ /* 0x000fe20000000016 */
[----:B------:R-:W-:Y:S01]  /*60b0*/  HADD2.F32 R110, -RZ, R110.H1_H1 ;  /* 0x3000006eff6e7230 */ /* 0x000fe20000004100 */
[----:B------:R-:W-:Y:S01]  /*60c0*/  F2FP.SATFINITE.E4M3.F32.PACK_AB_MERGE_C R161, R23, R3, RZ ;  /* 0x0000000317a1723e */ /* 0x000fe200048070ff */
[C---:B------:R-:W-:Y:S01]  /*60d0*/  FMUL R27, R78.reuse, R27 ;  /* 0x0000001b4e1b7220 */ /* 0x040fe20000400000 */
[--C-:B------:R-:W-:Y:S02]  /*60e0*/  HADD2.F32 R107, -RZ, R108.reuse.H0_H0 ;  /* 0x2000006cff6b7230 */ /* 0x100fe40000004100 */
[----:B------:R-:W-:Y:S01]  /*60f0*/  FMUL R26, R78, R30 ;  /* 0x0000001e4e1a7220 */ /* 0x000fe20000400000 */
[----:B------:R-:W-:Y:S01]  /*6100*/  HADD2.F32 R108, -RZ, R108.H1_H1 ;  /* 0x3000006cff6c7230 */ /* 0x000fe20000004100 */
[----:B------:R-:W-:Y:S01]  /*6110*/  F2FP.SATFINITE.E4M3.F32.PACK_AB_MERGE_C R160, R2, R0, R161 ;  /* 0x0000000002a0723e */ /* 0x000fe200048070a1 */
[C---:B------:R-:W-:Y:S01]  /*6120*/  FFMA R27, R81.reuse, R104, R27 ;  /* 0x00000068511b7223 */ /* 0x040fe2000000001b */
[C---:B------:R-:W-:Y:S01]  /*6130*/  FFMA R24, R81.reuse, R105, R24 ;  /* 0x0000006951187223 */ /* 0x040fe20000000018 */
[C---:B------:R-:W-:Y:S01]  /*6140*/  FFMA R25, R81.reuse, R106, R25 ;  /* 0x0000006a51197223 */ /* 0x040fe20000000019 */
[----:B------:R-:W-:Y:S01]  /*6150*/  FFMA R26, R81, R107, R26 ;  /* 0x0000006b511a7223 */ /* 0x000fe2000000001a */
[C---:B------:R-:W-:Y:S01]  /*6160*/  FMUL R31, R78.reuse, R31 ;  /* 0x0000001f4e1f7220 */ /* 0x040fe20000400000 */
[--C-:B------:R-:W-:Y:S01]  /*6170*/  HADD2.F32 R111, -RZ, R112.reuse.H0_H0 ;  /* 0x20000070ff6f7230 */ /* 0x100fe20000004100 */
[----:B------:R-:W-:Y:S01]  /*6180*/  F2FP.SATFINITE.E4M3.F32.PACK_AB_MERGE_C R162, R27, R22, RZ ;  /* 0x000000161ba2723e */ /* 0x000fe200048070ff */
[----:B------:R-:W-:Y:S02]  /*6190*/  HADD2.F32 R112, -RZ, R112.H1_H1 ;  /* 0x30000070ff707230 */ /* 0x000fe40000004100 */
[C---:B------:R-:W-:Y:S01]  /*61a0*/  FFMA R31, R81.reuse, R108, R31 ;  /* 0x0000006c511f7223 */ /* 0x040fe2000000001f */
[----:B------:R-:W-:Y:S01]  /*61b0*/  FFMA R28, R81, R109, R28 ;  /* 0x0000006d511c7223 */ /* 0x000fe2000000001c */
[----:B------:R-:W-:Y:S01]  /*61c0*/  F2FP.SATFINITE.E4M3.F32.PACK_AB_MERGE_C R161, R21, R20, R162 ;  /* 0x0000001415a1723e */ /* 0x000fe200048070a2 */
[----:B------:R-:W-:Y:S01]  /*61d0*/  FFMA R29, R81, R110, R29 ;  /* 0x0000006e511d7223 */ /* 0x000fe2000000001d */
[C---:B------:R-:W-:Y:S01]  /*61e0*/  FMUL R30, R78.reuse, R34 ;  /* 0x000000224e1e7220 */ /* 0x040fe20000400000 */
[----:B------:R-:W-:Y:S01]  /*61f0*/  F2FP.SATFINITE.E4M3.F32.PACK_AB_MERGE_C R163, R31, R26, RZ ;  /* 0x0000001a1fa3723e */ /* 0x000fe200048070ff */
[C---:B------:R-:W-:Y:S01]  /*6200*/  FMUL R35, R78.reuse, R35 ;  /* 0x000000234e237220 */ /* 0x040fe20000400000 */
[--C-:B------:R-:W-:Y:S02]  /*6210*/  HADD2.F32 R115, -RZ, R116.reuse.H0_H0 ;  /* 0x20000074ff737230 */ /* 0x100fe40000004100 */
[----:B------:R-:W-:Y:S01]  /*6220*/  FFMA R30, R81, R111, R30 ;  /* 0x0000006f511e7223 */ /* 0x000fe2000000001e */
[----:B------:R-:W-:Y:S01]  /*6230*/  F2FP.SATFINITE.E4M3.F32.PACK_AB_MERGE_C R162, R25, R24, R163 ;  /* 0x0000001819a2723e */ /* 0x000fe200048070a3 */
[C---:B------:R-:W-:Y:S01]  /*6240*/  FFMA R35, R81.reuse, R112, R35 ;  /* 0x0000007051237223 */ /* 0x040fe20000000023 */
[C---:B------:R-:W-:Y:S01]  /*6250*/  FFMA R32, R81.reuse, R113, R32 ;  /* 0x0000007151207223 */ /* 0x040fe20000000020 */
[----:B------:R-:W-:Y:S01]  /*6260*/  FFMA R33, R81, R114, R33 ;  /* 0x0000007251217223 */ /* 0x000fe20000000021 */
[----:B------:R-:W-:Y:S02]  /*6270*/  HADD2.F32 R116, -RZ, R116.H1_H1 ;  /* 0x30000074ff747230 */ /* 0x000fe40000004100 */
        /* <DEDUP_REMOVED lines=9> */
[----:B------:R-:W-:Y:S01]  /*6310*/  HADD2.F32 R120, -RZ, R120.H1_H1 ;  /* 0x30000078ff787230 */ /* 0x000fe20000004100 */
[----:B------:R1:W-:Y:S01]  /*6320*/  STS.128 [R178+0x2010], R160 ;  /* 0x002010a0b2007388 */ /* 0x0003e20000000c00 */
[----:B------:R-:W-:Y:S01]  /*6330*/  F2FP.SATFINITE.E4M3.F32.PACK_AB_MERGE_C R184, R39, R34, RZ ;  /* 0x0000002227b8723e */ /* 0x000fe200048070ff */
[C---:B------:R-:W-:Y:S01]  /*6340*/  FMUL R38, R78.reuse, R42 ;  /* 0x0000002a4e267220 */ /* 0x040fe20000400000 */
[C---:B------:R-:W-:Y:S01]  /*6350*/  FMUL R43, R78.reuse, R43 ;  /* 0x0000002b4e2b7220 */ /* 0x040fe20000400000 */
[--C-:B------:R-:W-:Y:S01]  /*6360*/  HADD2.F32 R123, -RZ, R124.reuse.H0_H0 ;  /* 0x2000007cff7b7230 */ /* 0x100fe20000004100 */
[----:B------:R-:W-:Y:S01]  /*6370*/  F2FP.SATFINITE.E4M3.F32.PACK_AB_MERGE_C R184, R33, R32, R184 ;  /* 0x0000002021b8723e */ /* 0x000fe200048070b8 */
[C---:B------:R-:W-:Y:S01]  /*6380*/  FFMA R38, R81.reuse, R119, R38 ;  /* 0x0000007751267223 */ /* 0x040fe20000000026 */
        /* <DEDUP_REMOVED lines=12> */
[C---:B------:R-:W-:Y:S01]  /*6450*/  FFMA R45, R81.reuse, R126, R45 ;  /* 0x0000007e512d7223 */ /* 0x040fe2000000002d */
[----:B------:R-:W-:Y:S02]  /*6460*/  HADD2.F32 R128, -RZ, R128.H1_H1 ;  /* 0x30000080ff807230 */ /* 0x000fe40000004100 */
[C---:B------:R-:W-:Y:S01]  /*6470*/  FMUL R46, R78.reuse, R50 ;  /* 0x000000324e2e7220 */ /* 0x040fe20000400000 */
[C---:B------:R-:W-:Y:S01]  /*6480*/  FMUL R51, R78.reuse, R51 ;  /* 0x000000334e337220 */ /* 0x040fe20000400000 */
[--C-:B------:R-:W-:Y:S02]  /*6490*/  HADD2.F32 R131, -RZ, R132.reuse.H0_H0 ;  /* 0x20000084ff837230 */ /* 0x100fe40000004100 */
[C---:B------:R-:W-:Y:S01]  /*64a0*/  FMUL R50, R78.reuse, R54 ;  /* 0x000000364e327220 */ /* 0x040fe20000400000 */
[C---:B------:R-:W-:Y:S01]  /*64b0*/  FFMA R46, R81.reuse, R127, R46 ;  /* 0x0000007f512e7223 */ /* 0x040fe2000000002e */
[----:B------:R-:W-:Y:S02]  /*64c0*/  HADD2.F32 R132, -RZ, R132.H1_H1 ;  /* 0x30000084ff847230 */ /* 0x000fe40000004100 */
[C---:B------:R-:W-:Y:S01]  /*64d0*/  FFMA R51, R81.reuse, R128, R51 ;  /* 0x0000008051337223 */ /* 0x040fe20000000033 */
[C---:B------:R-:W-:Y:S01]  /*64e0*/  FMUL R55, R78.reuse, R55 ;  /* 0x000000374e377220 */ /* 0x040fe20000400000 */
[C---:B------:R-:W-:Y:S01]  /*64f0*/  FFMA R48, R81.reuse, R129, R48 ;  /* 0x0000008151307223 */ /* 0x040fe20000000030 */
[C---:B------:R-:W-:Y:S01]  /*6500*/  FFMA R49, R81.reuse, R130, R49 ;  /* 0x0000008251317223 */ /* 0x040fe20000000031 */
[--C-:B------:R-:W-:Y:S02]  /*6510*/  HADD2.F32 R135, -RZ, R136.reuse.H0_H0 ;  /* 0x20000088ff877230 */ /* 0x100fe40000004100 */
[C---:B------:R-:W-:Y:S01]  /*6520*/  FFMA R50, R81.reuse, R131, R50 ;  /* 0x0000008351327223 */ /* 0x040fe20000000032 */
[----:B------:R-:W-:Y:S02]  /*6530*/  HADD2.F32 R136, -RZ, R136.H1_H1 ;  /* 0x30000088ff887230 */ /* 0x000fe40000004100 */
[C---:B------:R-:W-:Y:S01]  /*6540*/  FMUL R54, R78.reuse, R58 ;  /* 0x0000003a4e367220 */ /* 0x040fe20000400000 */
        /* <DEDUP_REMOVED lines=16> */
[----:B------:R-:W-:Y:S01]  /*6650*/  FFMA R63, R81, R140, R63 ;  /* 0x0000008c513f7223 */ /* 0x000fe2000000003f */
[----:B------:R-:W-:Y:S01]  /*6660*/  FMUL R67, R78, R67 ;  /* 0x000000434e437220 */ /* 0x000fe20000400000 */
[----:B------:R-:W-:Y:S01]  /*6670*/  F2FP.SATFINITE.E4M3.F32.PACK_AB_MERGE_C R186, R47, R42, RZ ;  /* 0x0000002a2fba723e */ /* 0x000fe200048070ff */
[----:B------:R-:W-:Y:S01]  /*6680*/  FFMA R60, R81, R83, R60 ;  /* 0x00000053513c7223 */ /* 0x000fe2000000003c */
[----:B------:R-:W-:Y:S01]  /*6690*/  F2FP.SATFINITE.E4M3.F32.PACK_AB_MERGE_C R187, R51, R46, RZ ;  /* 0x0000002e33bb723e */ /* 0x000fe200048070ff */
[C---:B------:R-:W-:Y:S01]  /*66a0*/  FFMA R61, R81.reuse, R80, R61 ;  /* 0x00000050513d7223 */ /* 0x040fe2000000003d */
[C---:B------:R-:W-:Y:S01]  /*66b0*/  FFMA R62, R81.reuse, R85, R62 ;  /* 0x00000055513e7223 */ /* 0x040fe2000000003e */
[----:B------:R-:W-:Y:S01]  /*66c0*/  FFMA R67, R81, R82, R67 ;  /* 0x0000005251437223 */ /* 0x000fe20000000043 */
[----:B------:R-:W-:Y:S02]  /*66d0*/  F2FP.SATFINITE.E4M3.F32.PACK_AB_MERGE_C R186, R41, R40, R186 ;  /* 0x0000002829ba723e */ /* 0x000fe400048070ba */
[----:B------:R-:W-:Y:S02]  /*66e0*/  F2FP.SATFINITE.E4M3.F32.PACK_AB_MERGE_C R187, R45, R44, R187 ;  /* 0x0000002c2dbb723e */ /* 0x000fe400048070bb */
[----:B------:R-:W-:Y:S02]  /*66f0*/  F2FP.SATFINITE.E4M3.F32.PACK_AB_MERGE_C R188, R55, R50, RZ ;  /* 0x0000003237bc723e */ /* 0x000fe400048070ff */
[----:B------:R-:W-:Y:S01]  /*6700*/  F2FP.SATFINITE.E4M3.F32.PACK_AB_MERGE_C R189, R59, R54, RZ ;  /* 0x000000363bbd723e */ /* 0x000fe200048070ff */
[----:B------:R1:W-:Y:S01]  /*6710*/  STS.128 [R177+0x2020], R184 ;  /* 0x002020b8b1007388 */ /* 0x0003e20000000c00 */
[----:B------:R-:W-:Y:S02]  /*6720*/  F2FP.SATFINITE.E4M3.F32.PACK_AB_MERGE_C R190, R63, R58, RZ ;  /* 0x0000003a3fbe723e */ /* 0x000fe400048070ff */
[----:B------:R-:W-:Y:S02]  /*6730*/  F2FP.SATFINITE.E4M3.F32.PACK_AB_MERGE_C R182, R67, R62, RZ ;  /* 0x0000003e43b6723e */ /* 0x000fe400048070ff */
[----:B------:R-:W-:Y:S02]  /*6740*/  F2FP.SATFINITE.E4M3.F32.PACK_AB_MERGE_C R188, R49, R48, R188 ;  /* 0x0000003031bc723e */ /* 0x000fe400048070bc */
[----:B------:R-:W-:Y:S02]  /*6750*/  F2FP.SATFINITE.E4M3.F32.PACK_AB_MERGE_C R189, R53, R52, R189 ;  /* 0x0000003435bd723e */ /* 0x000fe400048070bd */
[----:B------:R-:W-:Y:S02]  /*6760*/  F2FP.SATFINITE.E4M3.F32.PACK_AB_MERGE_C R190, R57, R56, R190 ;  /* 0x0000003839be723e */ /* 0x000fe400048070be */
[----:B------:R-:W-:Y:S02]  /*6770*/  F2FP.SATFINITE.E4M3.F32.PACK_AB_MERGE_C R191, R61, R60, R182 ;  /* 0x0000003c3dbf723e */ /* 0x000fe400048070b6 */
[----:B------:R-:W-:Y:S03]  /*6780*/  IADD3 R76, PT, PT, R76, 0x1, RZ ;  /* 0x000000014c4c7810 */ /* 0x000fe60007ffe0ff */
[----:B------:R1:W-:Y:S01]  /*6790*/  STS.128 [R176+0x2030], R188 ;  /* 0x002030bcb0007388 */ /* 0x0003e20000000c00 */
[----:B------:R-:W-:Y:S01]  /*67a0*/  @!PT LDS RZ, [RZ] ;  /* 0x00000000fffff984 */ /* 0x000fe20000000800 */
[----:B------:R-:W-:Y:S01]  /*67b0*/  @!PT LDS RZ, [RZ] ;  /* 0x00000000fffff984 */ /* 0x000fe20000000800 */
[----:B------:R-:W-:Y:S01]  /*67c0*/  @!PT LDS RZ, [RZ] ;  /* 0x00000000fffff984 */ /* 0x000fe20000000800 */
[----:B------:R-:W-:Y:S01]  /*67d0*/  @!PT LDS RZ, [RZ] ;  /* 0x00000000fffff984 */ /* 0x000fe20000000800 */
[----:B------:R3:W-:Y:S07]  /*67e0*/  MEMBAR.ALL.CTA ;  /* 0x0000000000007992 */ /* 0x0007ee0000008000 */
[----:B---3--:R-:W3:Y:S02]  /*67f0*/  FENCE.VIEW.ASYNC.S ;  /* 0x00000000000073c6 */ /* 0x008ee40000000000 */
[----:B---3--:R-:W-:Y:S06]  /*6800*/  BAR.SYNC.DEFER_BLOCKING 0x1, 0x80 ;  /* 0x0042000000007b1d */ /* 0x008fec0000010000 */
[----:B------:R-:W-:Y:S05]  /*6810*/  @P0 BRA `(.L_x_94) ;  /* 0x0000000000340947 */ /* 0x000fea0003800000 */
[----:B------:R-:W-:Y:S01]  /*6820*/  UIADD3 UR12, UPT, UPT, UR43, 0x2200, URZ ;  /* 0x000022002b0c7890 */ /* 0x000fe2000fffe0ff */
[----:B------:R-:W-:Y:S01]  /*6830*/  R2UR UR9, R155 ;  /* 0x000000009b0972ca */ /* 0x000fe200000e0000 */
[----:B------:R-:W-:Y:S01]  /*6840*/  UIADD3 UR10, UP0, UPT, UR46, 0x680, URZ ;  /* 0x000006802e0a7890 */ /* 0x000fe2000ff1e0ff */
[----:B------:R-:W-:Y:S01]  /*6850*/  R2UR UR8, R165 ;  /* 0x00000000a50872ca */ /* 0x000fe200000e0000 */
[----:B------:R-:W-:Y:S02]  /*6860*/  UMOV UR7, UR36 ;  /* 0x0000002400077c82 */ /* 0x000fe40008000000 */
[----:B------:R-:W-:Y:S01]  /*6870*/  IMAD.U32 R179, RZ, RZ, UR12 ;  /* 0x0000000cffb37e24 */ /* 0x000fe2000f8e00ff */
[----:B------:R-:W-:Y:S04]  /*6880*/  UIADD3.X UR11, UPT, UPT, URZ, UR47, URZ, UP0, !UPT ;  /* 0x0000002fff0b7290 */ /* 0x000fe800087fe4ff */
[----:B------:R-:W-:Y:S03]  /*6890*/  R2UR UR4, R179 ;  /* 0x00000000b30472ca */ /* 0x000fe600000e0000 */
[----:B------:R-:W-:Y:S02]  /*68a0*/  USHF.L.U32 UR5, UR9, 0x6, URZ ;  /* 0x0000000609057899 */ /* 0x000fe400080006ff */
[----:B------:R-:W-:Y:S09]  /*68b0*/  USHF.L.U32 UR6, UR8, 0x7, URZ ;  /* 0x0000000708067899 */ /* 0x000ff200080006ff */
[----:B------:R3:W-:Y:S01]  /*68c0*/  UTMASTG.3D [UR4], [UR10] ;  /* 0x000000040a0073b5 */ /* 0x0007e20008010000 */
[----:B------:R0:W-:Y:S01]  /*68d0*/  UTMACMDFLUSH ;  /* 0x00000000000079b7 */ /* 0x0001e20000000000 */
[----:B---3--:R-:W-:Y:S04]  /*68e0*/  DEPBAR.LE SB0, 0x0 ;  /* 0x000080000000791a */ /* 0x008fe80000000000 */
.L_x_94:
[----:B------:R-:W-:Y:S05]  /*68f0*/  BSYNC.RECONVERGENT B0 ;  /* 0x0000000000007941 */ /* 0x000fea0003800200 */
.L_x_93:
[----:B------:R-:W-:Y:S01]  /*6900*/  BAR.SYNC.DEFER_BLOCKING 0x1, 0x80 ;  /* 0x0042000000007b1d */ /* 0x000fe20000010000 */
[----:B------:R-:W-:Y:S01]  /*6910*/  ISETP.NE.AND P2, PT, R180, RZ, PT ;  /* 0x000000ffb400720c */ /* 0x000fe20003f45270 */
[----:B------:R-:W-:Y:S01]  /*6920*/  IMAD.IADD R155, R75, 0x1, R143 ;  /* 0x000000014b9b7824 */ /* 0x000fe200078e028f */
[----:B------:R-:W-:Y:S01]  /*6930*/  ISETP.NE.AND P0, PT, R181, 0x2, PT ;  /* 0x00000002b500780c */ /* 0x000fe20003f05270 */
[----:B------:R-:W-:Y:S01]  /*6940*/  IMAD.IADD R165, R77, 0x1, R154 ;  /* 0x000000014da57824 */ /* 0x000fe200078e029a */
[----:B------:R-:W-:Y:S02]  /*6950*/  ISETP.NE.AND P1, PT, R76, 0x4, PT ;  /* 0x000000044c00780c */ /* 0x000fe40003f25270 */
[----:B------:R-:W-:Y:S02]  /*6960*/  SEL R3, RZ, 0x1, P0 ;  /* 0x00000001ff037807 */ /* 0x000fe40000000000 */
[----:B------:R-:W-:Y:S02]  /*6970*/  SEL R0, RZ, 0x1, P1 ;  /* 0x00000001ff007807 */ /* 0x000fe40000800000 */
[----:B------:R-:W-:Y:S02]  /*6980*/  LOP3.LUT R174, R174, R3, RZ, 0x3c, !PT ;  /* 0x00000003aeae7212 */ /* 0x000fe400078e3cff */
[----:B------:R-:W-:Y:S02]  /*6990*/  LOP3.LUT R175, R175, R0, RZ, 0x3c, !PT ;  /* 0x00000000afaf7212 */ /* 0x000fe400078e3cff */
[----:B------:R-:W-:Y:S02]  /*69a0*/  @P2 R2UR UR36, R171 ;  /* 0x00000000ab2422ca */ /* 0x000fe400000e0000 */
[----:B------:R-:W-:Y:S02]  /*69b0*/  SEL R181, R181, RZ, P0 ;  /* 0x000000ffb5b57207 */ /* 0x000fe40000000000 */
[----:B------:R-:W-:Y:S01]  /*69c0*/  SEL R76, R76, RZ, P1 ;  /* 0x000000ff4c4c7207 */ /* 0x000fe20000800000 */
[----:B------:R-:W-:Y:S10]  /*69d0*/  @P2 BRA `(.L_x_95) ;  /* 0xffffffdc00702947 */ /* 0x000ff4000383ffff */
[----:B------:R-:W-:Y:S05]  /*69e0*/  EXIT ;  /* 0x000000000000794d */ /* 0x000fea0003800000 */
.L_x_19:
[----:B--2---:R2:W1:Y:S02]  /*69f0*/  SYNCS.PHASECHK.TRANS64.TRYWAIT P0, [R3+URZ+0xe0], R2 ;  /* 0x0000e002030075a7 */ /* 0x00446400080011ff */
[----:B-1----:R-:W-:Y:S05]  /*6a00*/  @!P0 NANOSLEEP.SYNCS 0x989680 ;  /* 0x009896800000895d */ /* 0x002fea0003900000 */
[----:B------:R-:W1:Y:S02]  /*6a10*/  @!P0 SYNCS.PHASECHK.TRANS64 P0, [R3+URZ+0xe0], R2 ;  /* 0x0000e002030085a7 */ /* 0x000e6400080010ff */
[----:B-1----:R-:W-:Y:S05]  /*6a20*/  @!P0 BRA `(.L_x_19) ;  /* 0xfffffffc00f08947 */ /* 0x002fea000383ffff */
[----:B------:R-:W-:Y:S05]  /*6a30*/  BRA `(.L_x_96) ;  /* 0xffffffa800d87947 */ /* 0x000fea000383ffff */
.L_x_22:
[----:B-1----:R-:W-:-:S07]  /*6a40*/  MOV R2, UR33 ;  /* 0x0000002100027c02 */ /* 0x002fce0008000f00 */
.L_x_97:
[----:B-1----:R1:W2:Y:S02]  /*6a50*/  SYNCS.PHASECHK.TRANS64.TRYWAIT P0, [R2+URZ+0x28], R5 ;  /* 0x00002805020075a7 */ /* 0x0022a400080011ff */
[----:B--2---:R-:W-:Y:S05]  /*6a60*/  @!P0 NANOSLEEP.SYNCS 0x989680 ;  /* 0x009896800000895d */ /* 0x004fea0003900000 */
[----:B------:R-:W2:Y:S02]  /*6a70*/  @!P0 SYNCS.PHASECHK.TRANS64 P0, [R2+URZ+0x28], R5 ;  /* 0x00002805020085a7 */ /* 0x000ea400080010ff */
[----:B--2---:R-:W-:Y:S05]  /*6a80*/  @!P0 BRA `(.L_x_97) ;  /* 0xfffffffc00f08947 */ /* 0x004fea000383ffff */
[----:B------:R-:W-:Y:S05]  /*6a90*/  BRA `(.L_x_21) ;  /* 0xffffffac00287947 */ /* 0x000fea000383ffff */
.L_x_28:
[----:B-1----:R-:W-:-:S07]  /*6aa0*/  MOV R2, UR17 ;  /* 0x0000001100027c02 */ /* 0x002fce0008000f00 */
.L_x_98:
[----:B-1----:R1:W2:Y:S02]  /*6ab0*/  SYNCS.PHASECHK.TRANS64.TRYWAIT P0, [R2+URZ+0x28], R5 ;  /* 0x00002805020075a7 */ /* 0x0022a400080011ff */
[----:B--2---:R-:W-:Y:S05]  /*6ac0*/  @!P0 NANOSLEEP.SYNCS 0x989680 ;  /* 0x009896800000895d */ /* 0x004fea0003900000 */
[----:B------:R-:W2:Y:S02]  /*6ad0*/  @!P0 SYNCS.PHASECHK.TRANS64 P0, [R2+URZ+0x28], R5 ;  /* 0x00002805020085a7 */ /* 0x000ea400080010ff */
[----:B--2---:R-:W-:Y:S05]  /*6ae0*/  @!P0 BRA `(.L_x_98) ;  /* 0xfffffffc00f08947 */ /* 0x004fea000383ffff */
[----:B------:R-:W-:Y:S05]  /*6af0*/  BRA `(.L_x_27) ;  /* 0xffffffac00d07947 */ /* 0x000fea000383ffff */
.L_x_32:
[----:B-1----:R1:W2:Y:S02]  /*6b00*/  SYNCS.PHASECHK.TRANS64.TRYWAIT P0, [R2+URZ+0x70], R3 ;  /* 0x00007003020075a7 */ /* 0x0022a400080011ff */
[----:B--2---:R-:W-:Y:S05]  /*6b10*/  @!P0 NANOSLEEP.SYNCS 0x989680 ;  /* 0x009896800000895d */ /* 0x004fea0003900000 */
[----:B------:R-:W2:Y:S02]  /*6b20*/  @!P0 SYNCS.PHASECHK.TRANS64 P0, [R2+URZ+0x70], R3 ;  /* 0x00007003020085a7 */ /* 0x000ea400080010ff */
[----:B--2---:R-:W-:Y:S05]  /*6b30*/  @!P0 BRA `(.L_x_32) ;  /* 0xfffffffc00f08947 */ /* 0x004fea000383ffff */
[----:B------:R-:W-:Y:S05]  /*6b40*/  BRA `(.L_x_99) ;  /* 0xffffffb000607947 */ /* 0x000fea000383ffff */
.L_x_36:
[----:B----4-:R-:W-:-:S07]  /*6b50*/  MOV R0, UR5 ;  /* 0x0000000500007c02 */ /* 0x010fce0008000f00 */
.L_x_100:
[----:B-1----:R1:W2:Y:S02]  /*6b60*/  SYNCS.PHASECHK.TRANS64.TRYWAIT P0, [R0+URZ], R3 ;  /* 0x00000003000075a7 */ /* 0x0022a400080011ff */
[----:B--2---:R-:W-:Y:S05]  /*6b70*/  @!P0 NANOSLEEP.SYNCS 0x989680 ;  /* 0x009896800000895d */ /* 0x004fea0003900000 */
[----:B------:R-:W2:Y:S02]  /*6b80*/  @!P0 SYNCS.PHASECHK.TRANS64 P0, [R0+URZ], R3 ;  /* 0x00000003000085a7 */ /* 0x000ea400080010ff */
[----:B--2---:R-:W-:Y:S05]  /*6b90*/  @!P0 BRA `(.L_x_100) ;  /* 0xfffffffc00f08947 */ /* 0x004fea000383ffff */
[----:B------:R-:W-:Y:S05]  /*6ba0*/  BRA `(.L_x_101) ;  /* 0xffffffb400d07947 */ /* 0x000fea000383ffff */
.L_x_37:
[----:B----4-:R-:W-:-:S07]  /*6bb0*/  MOV R0, UR5 ;  /* 0x0000000500007c02 */ /* 0x010fce0008000f00 */
.L_x_102:
[----:B-1----:R1:W2:Y:S02]  /*6bc0*/  SYNCS.PHASECHK.TRANS64.TRYWAIT P0, [R0+URZ], R3 ;  /* 0x00000003000075a7 */ /* 0x0022a400080011ff */
[----:B--2---:R-:W-:Y:S05]  /*6bd0*/  @!P0 NANOSLEEP.SYNCS 0x989680 ;  /* 0x009896800000895d */ /* 0x004fea0003900000 */
[----:B------:R-:W2:Y:S02]  /*6be0*/  @!P0 SYNCS.PHASECHK.TRANS64 P0, [R0+URZ], R3 ;  /* 0x00000003000085a7 */ /* 0x000ea400080010ff */
[----:B--2---:R-:W-:Y:S05]  /*6bf0*/  @!P0 BRA `(.L_x_102) ;  /* 0xfffffffc00f08947 */ /* 0x004fea000383ffff */
[----:B------:R-:W-:Y:S05]  /*6c00*/  BRA `(.L_x_103) ;  /* 0xffffffb400dc7947 */ /* 0x000fea000383ffff */
.L_x_38:
[----:B----4-:R-:W-:-:S07]  /*6c10*/  MOV R0, UR5 ;  /* 0x0000000500007c02 */ /* 0x010fce0008000f00 */
.L_x_104:
[----:B-1----:R1:W2:Y:S02]  /*6c20*/  SYNCS.PHASECHK.TRANS64.TRYWAIT P0, [R0+URZ], R3 ;  /* 0x00000003000075a7 */ /* 0x0022a400080011ff */
[----:B--2---:R-:W-:Y:S05]  /*6c30*/  @!P0 NANOSLEEP.SYNCS 0x989680 ;  /* 0x009896800000895d */ /* 0x004fea0003900000 */
[----:B------:R-:W2:Y:S02]  /*6c40*/  @!P0 SYNCS.PHASECHK.TRANS64 P0, [R0+URZ], R3 ;  /* 0x00000003000085a7 */ /* 0x000ea400080010ff */
[----:B--2---:R-:W-:Y:S05]  /*6c50*/  @!P0 BRA `(.L_x_104) ;  /* 0xfffffffc00f08947 */ /* 0x004fea000383ffff */
[----:B------:R-:W-:Y:S05]  /*6c60*/  BRA `(.L_x_105) ;  /* 0xffffffb400e87947 */ /* 0x000fea000383ffff */
.L_x_39:
[----:B----4-:R-:W-:-:S07]  /*6c70*/  MOV R0, UR5 ;  /* 0x0000000500007c02 */ /* 0x010fce0008000f00 */
.L_x_106:
[----:B-1----:R1:W2:Y:S02]  /*6c80*/  SYNCS.PHASECHK.TRANS64.TRYWAIT P0, [R0+URZ], R3 ;  /* 0x00000003000075a7 */ /* 0x0022a400080011ff */
[----:B--2---:R-:W-:Y:S05]  /*6c90*/  @!P0 NANOSLEEP.SYNCS 0x989680 ;  /* 0x009896800000895d */ /* 0x004fea0003900000 */
[----:B------:R-:W2:Y:S02]  /*6ca0*/  @!P0 SYNCS.PHASECHK.TRANS64 P0, [R0+URZ], R3 ;  /* 0x00000003000085a7 */ /* 0x000ea400080010ff */
[----:B--2---:R-:W-:Y:S05]  /*6cb0*/  @!P0 BRA `(.L_x_106) ;  /* 0xfffffffc00f08947 */ /* 0x004fea000383ffff */
[----:B------:R-:W-:Y:S05]  /*6cc0*/  BRA `(.L_x_107) ;  /* 0xffffffb400f47947 */ /* 0x000fea000383ffff */
.L_x_42:
[----:B-1----:R1:W2:Y:S02]  /*6cd0*/  SYNCS.PHASECHK.TRANS64.TRYWAIT P0, [R0+URZ+0xd0], R5 ;  /* 0x0000d005000075a7 */ /* 0x0022a400080011ff */
[----:B--2---:R-:W-:Y:S05]  /*6ce0*/  @!P0 NANOSLEEP.SYNCS 0x989680 ;  /* 0x009896800000895d */ /* 0x004fea0003900000 */
[----:B------:R-:W2:Y:S02]  /*6cf0*/  @!P0 SYNCS.PHASECHK.TRANS64 P0, [R0+URZ+0xd0], R5 ;  /* 0x0000d005000085a7 */ /* 0x000ea400080010ff */
[----:B--2---:R-:W-:Y:S05]  /*6d00*/  @!P0 BRA `(.L_x_42) ;  /* 0xfffffffc00f08947 */ /* 0x004fea000383ffff */
[----:B------:R-:W-:Y:S05]  /*6d10*/  BRA `(.L_x_108) ;  /* 0xffffffb800507947 */ /* 0x000fea000383ffff */
.L_x_43:
[----:B------:R-:W-:-:S07]  /*6d20*/  MOV R0, UR5 ;  /* 0x0000000500007c02 */ /* 0x000fce0008000f00 */
.L_x_109:
[----:B-1----:R1:W2:Y:S02]  /*6d30*/  SYNCS.PHASECHK.TRANS64.TRYWAIT P0, [R0+URZ+0x80], R5 ;  /* 0x00008005000075a7 */ /* 0x0022a400080011ff */
[----:B--2---:R-:W-:Y:S05]  /*6d40*/  @!P0 NANOSLEEP.SYNCS 0x989680 ;  /* 0x009896800000895d */ /* 0x004fea0003900000 */
[----:B------:R-:W2:Y:S02]  /*6d50*/  @!P0 SYNCS.PHASECHK.TRANS64 P0, [R0+URZ+0x80], R5 ;  /* 0x00008005000085a7 */ /* 0x000ea400080010ff */
[----:B--2---:R-:W-:Y:S05]  /*6d60*/  @!P0 BRA `(.L_x_109) ;  /* 0xfffffffc00f08947 */ /* 0x004fea000383ffff */
[----:B------:R-:W-:Y:S05]  /*6d70*/  BRA `(.L_x_110) ;  /* 0xffffffb800607947 */ /* 0x000fea000383ffff */
.L_x_44:
[----:B-1----:R1:W2:Y:S02]  /*6d80*/  SYNCS.PHASECHK.TRANS64.TRYWAIT P1, [R0+URZ+0x70], R5 ;  /* 0x00007005000075a7 */ /* 0x0022a400080211ff */
[----:B--2---:R-:W-:Y:S05]  /*6d90*/  @!P1 NANOSLEEP.SYNCS 0x989680 ;  /* 0x009896800000995d */ /* 0x004fea0003900000 */
[----:B------:R-:W2:Y:S02]  /*6da0*/  @!P1 SYNCS.PHASECHK.TRANS64 P1, [R0+URZ+0x70], R5 ;  /* 0x00007005000095a7 */ /* 0x000ea400080210ff */
[----:B--2---:R-:W-:Y:S05]  /*6db0*/  @!P1 BRA `(.L_x_44) ;  /* 0xfffffffc00f09947 */ /* 0x004fea000383ffff */
[----:B------:R-:W-:Y:S05]  /*6dc0*/  BRA `(.L_x_111) ;  /* 0xffffffb800907947 */ /* 0x000fea000383ffff */
.L_x_47:
[----:B------:R-:W-:-:S07]  /*6dd0*/  MOV R0, UR5 ;  /* 0x0000000500007c02 */ /* 0x000fce0008000f00 */
.L_x_112:
[----:B-1----:R1:W2:Y:S02]  /*6de0*/  SYNCS.PHASECHK.TRANS64.TRYWAIT P0, [R0+URZ+0x80], R3 ;  /* 0x00008003000075a7 */ /* 0x0022a400080011ff */
[----:B--2---:R-:W-:Y:S05]  /*6df0*/  @!P0 NANOSLEEP.SYNCS 0x989680 ;  /* 0x009896800000895d */ /* 0x004fea0003900000 */
[----:B------:R-:W2:Y:S02]  /*6e00*/  @!P0 SYNCS.PHASECHK.TRANS64 P0, [R0+URZ+0x80], R3 ;  /* 0x00008003000085a7 */ /* 0x000ea400080010ff */
[----:B--2---:R-:W-:Y:S05]  /*6e10*/  @!P0 BRA `(.L_x_112) ;  /* 0xfffffffc00f08947 */ /* 0x004fea000383ffff */
[----:B------:R-:W-:Y:S05]  /*6e20*/  BRA `(.L_x_46) ;  /* 0xffffffb800e47947 */ /* 0x000fea000383ffff */
.L_x_54:
[----:B-1----:R1:W2:Y:S02]  /*6e30*/  SYNCS.PHASECHK.TRANS64.TRYWAIT P1, [R0+URZ+0x70], R5 ;  /* 0x00007005000075a7 */ /* 0x0022a400080211ff */
[----:B--2---:R-:W-:Y:S05]  /*6e40*/  @!P1 NANOSLEEP.SYNCS 0x989680 ;  /* 0x009896800000995d */ /* 0x004fea0003900000 */
[----:B------:R-:W2:Y:S02]  /*6e50*/  @!P1 SYNCS.PHASECHK.TRANS64 P1, [R0+URZ+0x70], R5 ;  /* 0x00007005000095a7 */ /* 0x000ea400080210ff */
[----:B--2---:R-:W-:Y:S05]  /*6e60*/  @!P1 BRA `(.L_x_54) ;  /* 0xfffffffc00f09947 */ /* 0x004fea000383ffff */
[----:B------:R-:W-:Y:S05]  /*6e70*/  BRA `(.L_x_113) ;  /* 0xffffffc000547947 */ /* 0x000fea000383ffff */
.L_x_55:
[----:B------:R-:W-:-:S07]  /*6e80*/  MOV R3, UR7 ;  /* 0x0000000700037c02 */ /* 0x000fce0008000f00 */
.L_x_114:
[----:B-1----:R1:W2:Y:S02]  /*6e90*/  SYNCS.PHASECHK.TRANS64.TRYWAIT P0, [R3+URZ+0xb0], R0 ;  /* 0x0000b000030075a7 */ /* 0x0022a400080011ff */
[----:B--2---:R-:W-:Y:S05]  /*6ea0*/  @!P0 NANOSLEEP.SYNCS 0x989680 ;  /* 0x009896800000895d */ /* 0x004fea0003900000 */
[----:B------:R-:W2:Y:S02]  /*6eb0*/  @!P0 SYNCS.PHASECHK.TRANS64 P0, [R3+URZ+0xb0], R0 ;  /* 0x0000b000030085a7 */ /* 0x000ea400080010ff */
[----:B--2---:R-:W-:Y:S05]  /*6ec0*/  @!P0 BRA `(.L_x_114) ;  /* 0xfffffffc00f08947 */ /* 0x004fea000383ffff */
[----:B------:R-:W-:Y:S05]  /*6ed0*/  BRA `(.L_x_115) ;  /* 0xffffffc0008c7947 */ /* 0x000fea000383ffff */
.L_x_58:
[----:B------:R-:W-:Y:S07]  /*6ee0*/  MOV R0, UR6 ;  /* 0x0000000600007c02 */ /* 0x000fee0008000f00 */
.L_x_116:
[----:B-1----:R1:W2:Y:S02]  /*6ef0*/  SYNCS.PHASECHK.TRANS64.TRYWAIT P0, [R0+URZ], R3 ;  /* 0x00000003000075a7 */ /* 0x0022a400080011ff */
[----:B--2---:R-:W-:Y:S05]  /*6f00*/  @!P0 NANOSLEEP.SYNCS 0x989680 ;  /* 0x009896800000895d */ /* 0x004fea0003900000 */
[----:B------:R-:W2:Y:S02]  /*6f10*/  @!P0 SYNCS.PHASECHK.TRANS64 P0, [R0+URZ], R3 ;  /* 0x00000003000085a7 */ /* 0x000ea400080010ff */
[----:B--2---:R-:W-:Y:S05]  /*6f20*/  @!P0 BRA `(.L_x_116) ;  /* 0xfffffffc00f08947 */ /* 0x004fea000383ffff */
[----:B------:R-:W-:Y:S05]  /*6f30*/  BRA `(.L_x_57) ;  /* 0xffffffc000a87947 */ /* 0x000fea000383ffff */
.L_x_61:
[----:B------:R-:W-:-:S07]  /*6f40*/  MOV R0, UR6 ;  /* 0x0000000600007c02 */ /* 0x000fce0008000f00 */
.L_x_117:
[----:B--2---:R2:W4:Y:S02]  /*6f50*/  SYNCS.PHASECHK.TRANS64.TRYWAIT P0, [R0+URZ], R3 ;  /* 0x00000003000075a7 */ /* 0x00452400080011ff */
[----:B----4-:R-:W-:Y:S05]  /*6f60*/  @!P0 NANOSLEEP.SYNCS 0x989680 ;  /* 0x009896800000895d */ /* 0x010fea0003900000 */
[----:B------:R-:W4:Y:S02]  /*6f70*/  @!P0 SYNCS.PHASECHK.TRANS64 P0, [R0+URZ], R3 ;  /* 0x00000003000085a7 */ /* 0x000f2400080010ff */
[----:B----4-:R-:W-:Y:S05]  /*6f80*/  @!P0 BRA `(.L_x_117) ;  /* 0xfffffffc00f08947 */ /* 0x010fea000383ffff */
[----:B------:R-:W-:Y:S05]  /*6f90*/  BRA `(.L_x_118) ;  /* 0xffffffc400847947 */ /* 0x000fea000383ffff */
.L_x_62:
[----:B------:R-:W-:-:S07]  /*6fa0*/  MOV R0, UR6 ;  /* 0x0000000600007c02 */ /* 0x000fce0008000f00 */
.L_x_119:
[----:B-1----:R1:W2:Y:S02]  /*6fb0*/  SYNCS.PHASECHK.TRANS64.TRYWAIT P0, [R0+URZ], R3 ;  /* 0x00000003000075a7 */ /* 0x0022a400080011ff */
[----:B--2---:R-:W-:Y:S05]  /*6fc0*/  @!P0 NANOSLEEP.SYNCS 0x989680 ;  /* 0x009896800000895d */ /* 0x004fea0003900000 */
[----:B------:R-:W2:Y:S02]  /*6fd0*/  @!P0 SYNCS.PHASECHK.TRANS64 P0, [R0+URZ], R3 ;  /* 0x00000003000085a7 */ /* 0x000ea400080010ff */
[----:B--2---:R-:W-:Y:S05]  /*6fe0*/  @!P0 BRA `(.L_x_119) ;  /* 0xfffffffc00f08947 */ /* 0x004fea000383ffff */
[----:B------:R-:W-:Y:S05]  /*6ff0*/  BRA `(.L_x_120) ;  /* 0xffffffc400907947 */ /* 0x000fea000383ffff */
.L_x_63:
[----:B------:R-:W-:-:S07]  /*7000*/  MOV R0, UR6 ;  /* 0x0000000600007c02 */ /* 0x000fce0008000f00 */
.L_x_121:
[----:B-1----:R1:W2:Y:S02]  /*7010*/  SYNCS.PHASECHK.TRANS64.TRYWAIT P0, [R0+URZ], R3 ;  /* 0x00000003000075a7 */ /* 0x0022a400080011ff */
[----:B--2---:R-:W-:Y:S05]  /*7020*/  @!P0 NANOSLEEP.SYNCS 0x989680 ;  /* 0x009896800000895d */ /* 0x004fea0003900000 */
[----:B------:R-:W2:Y:S02]  /*7030*/  @!P0 SYNCS.PHASECHK.TRANS64 P0, [R0+URZ], R3 ;  /* 0x00000003000085a7 */ /* 0x000ea400080010ff */
[----:B--2---:R-:W-:Y:S05]  /*7040*/  @!P0 BRA `(.L_x_121) ;  /* 0xfffffffc00f08947 */ /* 0x004fea000383ffff */
[----:B------:R-:W-:Y:S05]  /*7050*/  BRA `(.L_x_122) ;  /* 0xffffffc4009c7947 */ /* 0x000fea000383ffff */
.L_x_64:
[----:B------:R-:W-:-:S07]  /*7060*/  MOV R0, UR7 ;  /* 0x0000000700007c02 */ /* 0x000fce0008000f00 */
.L_x_123:
[----:B-1----:R1:W2:Y:S02]  /*7070*/  SYNCS.PHASECHK.TRANS64.TRYWAIT P0, [R0+URZ], R3 ;  /* 0x00000003000075a7 */ /* 0x0022a400080011ff */
[----:B--2---:R-:W-:Y:S05]  /*7080*/  @!P0 NANOSLEEP.SYNCS 0x989680 ;  /* 0x009896800000895d */ /* 0x004fea0003900000 */
[----:B------:R-:W2:Y:S02]  /*7090*/  @!P0 SYNCS.PHASECHK.TRANS64 P0, [R0+URZ], R3 ;  /* 0x00000003000085a7 */ /* 0x000ea400080010ff */
[----:B--2---:R-:W-:Y:S05]  /*70a0*/  @!P0 BRA `(.L_x_123) ;  /* 0xfffffffc00f08947 */ /* 0x004fea000383ffff */
[----:B------:R-:W-:Y:S05]  /*70b0*/  BRA `(.L_x_124) ;  /* 0xffffffc400a87947 */ /* 0x000fea000383ffff */
.L_x_69:
[----:B---3--:R3:W1:Y:S02]  /*70c0*/  SYNCS.PHASECHK.TRANS64.TRYWAIT P0, [R0+URZ+0x70], R3 ;  /* 0x00007003000075a7 */ /* 0x00866400080011ff */
[----:B-1----:R-:W-:Y:S05]  /*70d0*/  @!P0 NANOSLEEP.SYNCS 0x989680 ;  /* 0x009896800000895d */ /* 0x002fea0003900000 */
[----:B------:R-:W1:Y:S02]  /*70e0*/  @!P0 SYNCS.PHASECHK.TRANS64 P0, [R0+URZ+0x70], R3 ;  /* 0x00007003000085a7 */ /* 0x000e6400080010ff */
[----:B-1----:R-:W-:Y:S05]  /*70f0*/  @!P0 BRA `(.L_x_69) ;  /* 0xfffffffc00f08947 */ /* 0x002fea000383ffff */
[----:B------:R-:W-:Y:S05]  /*7100*/  BRA `(.L_x_125) ;  /* 0xffffffc800a47947 */ /* 0x000fea000383ffff */
.L_x_72:
[----:B------:R-:W-:Y:S07]  /*7110*/  MOV R0, UR6 ;  /* 0x0000000600007c02 */ /* 0x000fee0008000f00 */
.L_x_126:
[----:B-1----:R1:W3:Y:S02]  /*7120*/  SYNCS.PHASECHK.TRANS64.TRYWAIT P0, [R0+URZ+0x68], R3 ;  /* 0x00006803000075a7 */ /* 0x0022e400080011ff */
[----:B---3--:R-:W-:Y:S05]  /*7130*/  @!P0 NANOSLEEP.SYNCS 0x989680 ;  /* 0x009896800000895d */ /* 0x008fea0003900000 */
[----:B------:R-:W3:Y:S02]  /*7140*/  @!P0 SYNCS.PHASECHK.TRANS64 P0, [R0+URZ+0x68], R3 ;  /* 0x00006803000085a7 */ /* 0x000ee400080010ff */
[----:B---3--:R-:W-:Y:S05]  /*7150*/  @!P0 BRA `(.L_x_126) ;  /* 0xfffffffc00f08947 */ /* 0x008fea000383ffff */
[----:B------:R-:W-:Y:S05]  /*7160*/  BRA `(.L_x_71) ;  /* 0xffffffcc00907947 */ /* 0x000fea000383ffff */
.L_x_75:
[----:B------:R-:W-:Y:S07]  /*7170*/  MOV R3, UR6 ;  /* 0x0000000600037c02 */ /* 0x000fee0008000f00 */
.L_x_127:
[----:B-1----:R1:W2:Y:S02]  /*7180*/  SYNCS.PHASECHK.TRANS64.TRYWAIT P2, [R3+URZ+0x58], R26 ;  /* 0x0000581a030075a7 */ /* 0x0022a400080411ff */
[----:B--2---:R-:W-:Y:S05]  /*7190*/  @!P2 NANOSLEEP.SYNCS 0x989680 ;  /* 0x009896800000a95d */ /* 0x004fea0003900000 */
[----:B------:R-:W2:Y:S02]  /*71a0*/  @!P2 SYNCS.PHASECHK.TRANS64 P2, [R3+URZ+0x58], R26 ;  /* 0x0000581a0300a5a7 */ /* 0x000ea400080410ff */
[----:B--2---:R-:W-:Y:S05]  /*71b0*/  @!P2 BRA `(.L_x_127) ;  /* 0xfffffffc00f0a947 */ /* 0x004fea000383ffff */
[----:B------:R-:W-:Y:S05]  /*71c0*/  BRA `(.L_x_128) ;  /* 0xffffffd000247947 */ /* 0x000fea000383ffff */
.L_x_78:
[----:B--2---:R2:W4:Y:S02]  /*71d0*/  SYNCS.PHASECHK.TRANS64.TRYWAIT P0, [R0+URZ+0x70], R3 ;  /* 0x00007003000075a7 */ /* 0x00452400080011ff */
[----:B----4-:R-:W-:Y:S05]  /*71e0*/  @!P0 NANOSLEEP.SYNCS 0x989680 ;  /* 0x009896800000895d */ /* 0x010fea0003900000 */
[----:B------:R-:W4:Y:S02]  /*71f0*/  @!P0 SYNCS.PHASECHK.TRANS64 P0, [R0+URZ+0x70], R3 ;  /* 0x00007003000085a7 */ /* 0x000f2400080010ff */
[----:B----4-:R-:W-:Y:S05]  /*7200*/  @!P0 BRA `(.L_x_78) ;  /* 0xfffffffc00f08947 */ /* 0x010fea000383ffff */
[----:B------:R-:W-:Y:S05]  /*7210*/  BRA `(.L_x_129) ;  /* 0xffffffd400747947 */ /* 0x000fea000383ffff */
.L_x_89:
[----:B-1----:R-:W-:Y:S04]  /*7220*/  MOV R0, UR43 ;  /* 0x0000002b00007c02 */ /* 0x002fe80008000f00 */
[----:B------:R1:W2:Y:S03]  /*7230*/  SYNCS.PHASECHK.TRANS64.TRYWAIT P1, [R0+URZ+0x50], R3 ;  /* 0x00005003000075a7 */ /* 0x0002a600080211ff */
[----:B--2---:R-:W-:Y:S05]  /*7240*/  @!P1 NANOSLEEP.SYNCS 0x989680 ;  /* 0x009896800000995d */ /* 0x004fea0003900000 */
[----:B------:R-:W2:Y:S02]  /*7250*/  @!P1 SYNCS.PHASECHK.TRANS64 P1, [R0+URZ+0x50], R3 ;  /* 0x00005003000095a7 */ /* 0x000ea400080210ff */
[----:B--2---:R-:W-:Y:S05]  /*7260*/  @!P1 BRA `(.L_x_89) ;  /* 0xfffffffc00ec9947 */ /* 0x004fea000383ffff */
[----:B------:R-:W-:Y:S05]  /*7270*/  BRA `(.L_x_88) ;  /* 0xffffffe000707947 */ /* 0x000fea000383ffff */
.L_x_91:
[----:B------:R1:W1:Y:S02]  /*7280*/  SYNCS.PHASECHK.TRANS64.TRYWAIT P1, [R156+URZ+0x90], R5 ;  /* 0x000090059c0075a7 */ /* 0x00026400080211ff */
[----:B-1----:R-:W-:Y:S05]  /*7290*/  @!P1 NANOSLEEP.SYNCS 0x989680 ;  /* 0x009896800000995d */ /* 0x002fea0003900000 */
[----:B------:R-:W1:Y:S02]  /*72a0*/  @!P1 SYNCS.PHASECHK.TRANS64 P1, [R156+URZ+0x90], R5 ;  /* 0x000090059c0095a7 */ /* 0x000e6400080210ff */
[----:B-1----:R-:W-:Y:S05]  /*72b0*/  @!P1 BRA `(.L_x_91) ;  /* 0xfffffffc00f09947 */ /* 0x002fea000383ffff */
[----:B------:R-:W-:Y:S05]  /*72c0*/  BRA `(.L_x_90) ;  /* 0xffffffe000b47947 */ /* 0x000fea000383ffff */
        .weak           $__internal_0_$__cuda_sm10x_tcgen05_guardrail_trap_col_being_dealloced_not_returned_by_alloc
        .type           $__internal_0_$__cuda_sm10x_tcgen05_guardrail_trap_col_being_dealloced_not_returned_by_alloc,@function
        .size           $__internal_0_$__cuda_sm10x_tcgen05_guardrail_trap_col_being_dealloced_not_returned_by_alloc,($__internal_1_$__cuda_sm10x_tcgen05_guardrail_trap_phase_invalid_during_alloc - $__internal_0_$__cuda_sm10x_tcgen05_guardrail_trap_col_being_dealloced_not_returned_by_alloc)
$__internal_0_$__cuda_sm10x_tcgen05_guardrail_trap_col_being_dealloced_not_returned_by_alloc:
[----:B------:R-:W-:Y:S05]  /*72d0*/  BPT.TRAP 0x1 ;  /* 0x000000040000795c */ /* 0x000fea0000300000 */
[----:B------:R-:W-:-:S04]  /*72e0*/  HFMA2 R3, -RZ, RZ, 0, 0 ;  /* 0x00000000ff037431 */ /* 0x000fc800000001ff */
[----:B------:R-:W-:Y:S05]  /*72f0*/  RET.REL.NODEC R2 `(_ZN7cutlass13device_kernelINS_4gemm6kernel13GemmUniversalIN4cute5tupleIJiiiiEEENS1_10collective13CollectiveMmaINS1_35MainloopSm100TmaUmmaWarpSpecializedILi5ELi2ELi4ENS5_IJNS4_1CILi1EEESB_SB_EEEEENS5_IJNSA_ILi128EEENSA_ILi64EEESE_EEENS_12float_e4m3_tENS5_IJlSB_lEEESH_SI_NS4_8TiledMMAINS4_8MMA_AtomIJNS4_10MMA_TraitsINS4_19SM100_MMA_F8F6F4_SSEJSH_SH_fSE_SF_NS4_17integral_constantINS4_4UMMA5MajorELSP_0EEESQ_NSN_INSO_7ScaleInELSR_0EEESS_EEEEEENS4_6LayoutISC_NS5_IJNSA_ILi0EEESW_SW_EEEEENS5_IJNS4_10UnderscoreESZ_SZ_EEEEENS4_13SM90_TMA_LOADENS4_14ComposedLayoutINS4_7SwizzleILi3ELi4ELi3EEENS4_18smem_ptr_flag_bitsILi8EEENSV_INS5_IJNSA_ILi8EEESE_EEENS5_IJSE_SB_EEEEEEEvNS4_8identityES12_S1C_vS1D_EENS_8epilogue10collective18CollectiveEpilogueINS1F_23Sm100TmaWarpSpecializedILi1ELi1ELi64ELb0ELb0EEEJSG_NS5_IJNSV_ISE_SB_EENSV_ISF_SB_EEEEESH_SI_SH_SI_NS1F_6fusion15FusionCallbacksIS1J_NS1N_17LinearCombinationISH_fSH_fLNS_15FloatRoundStyleE2EEESG_S1M_JEEENS4_5SM1004TMEM4LOAD26SM100_TMEM_LOAD_32dp32b64xES12_NS13_INS14_ILi2ELi4ELi3EEES17_NSV_INS5_IJS18_SF_EEENS5_IJSF_SB_EEEEEEENS4_39AutoVectorizingCopyWithAssumedAlignmentILi128EEENS4_14SM90_TMA_STOREES21_S23_S23_EEEvvEEEEvNT_6ParamsE) ;  /* 0xffffff8c02407950 */ /* 0x000fea0003c3ffff */
        .weak           $__internal_1_$__cuda_sm10x_tcgen05_guardrail_trap_phase_invalid_during_alloc
        .type           $__internal_1_$__cuda_sm10x_tcgen05_guardrail_trap_phase_invalid_during_alloc,@function
        .size           $__internal_1_$__cuda_sm10x_tcgen05_guardrail_trap_phase_invalid_during_alloc,($__internal_2_$__cuda_sm10x_tcgen05_guardrail_trap_unallocated_columns_being_dealloced - $__internal_1_$__cuda_sm10x_tcgen05_guardrail_trap_phase_invalid_during_alloc)
$__internal_1_$__cuda_sm10x_tcgen05_guardrail_trap_phase_invalid_during_alloc:
[----:B------:R-:W-:Y:S05]  /*7300*/  BPT.TRAP 0x1 ;  /* 0x000000040000795c */ /* 0x000fea0000300000 */
[----:B------:R-:W-:-:S04]  /*7310*/  MOV R3, 0x0 ;  /* 0x0000000000037802 */ /* 0x000fc80000000f00 */
[----:B------:R-:W-:Y:S05]  /*7320*/  RET.REL.NODEC R2 `(_ZN7cutlass13device_kernelINS_4gemm6kernel13GemmUniversalIN4cute5tupleIJiiiiEEENS1_10collective13CollectiveMmaINS1_35MainloopSm100TmaUmmaWarpSpecializedILi5ELi2ELi4ENS5_IJNS4_1CILi1EEESB_SB_EEEEENS5_IJNSA_ILi128EEENSA_ILi64EEESE_EEENS_12float_e4m3_tENS5_IJlSB_lEEESH_SI_NS4_8TiledMMAINS4_8MMA_AtomIJNS4_10MMA_TraitsINS4_19SM100_MMA_F8F6F4_SSEJSH_SH_fSE_SF_NS4_17integral_constantINS4_4UMMA5MajorELSP_0EEESQ_NSN_INSO_7ScaleInELSR_0EEESS_EEEEEENS4_6LayoutISC_NS5_IJNSA_ILi0EEESW_SW_EEEEENS5_IJNS4_10UnderscoreESZ_SZ_EEEEENS4_13SM90_TMA_LOADENS4_14ComposedLayoutINS4_7SwizzleILi3ELi4ELi3EEENS4_18smem_ptr_flag_bitsILi8EEENSV_INS5_IJNSA_ILi8EEESE_EEENS5_IJSE_SB_EEEEEEEvNS4_8identityES12_S1C_vS1D_EENS_8epilogue10collective18CollectiveEpilogueINS1F_23Sm100TmaWarpSpecializedILi1ELi1ELi64ELb0ELb0EEEJSG_NS5_IJNSV_ISE_SB_EENSV_ISF_SB_EEEEESH_SI_SH_SI_NS1F_6fusion15FusionCallbacksIS1J_NS1N_17LinearCombinationISH_fSH_fLNS_15FloatRoundStyleE2EEESG_S1M_JEEENS4_5SM1004TMEM4LOAD26SM100_TMEM_LOAD_32dp32b64xES12_NS13_INS14_ILi2ELi4ELi3EEES17_NSV_INS5_IJS18_SF_EEENS5_IJSF_SB_EEEEEEENS4_39AutoVectorizingCopyWithAssumedAlignmentILi128EEENS4_14SM90_TMA_STOREES21_S23_S23_EEEvvEEEEvNT_6ParamsE) ;  /* 0xffffff8c02347950 */ /* 0x000fea0003c3ffff */
        .weak           $__internal_2_$__cuda_sm10x_tcgen05_guardrail_trap_unallocated_columns_being_dealloced
        .type           $__internal_2_$__cuda_sm10x_tcgen05_guardrail_trap_unallocated_columns_being_dealloced,@function
        .size           $__internal_2_$__cuda_sm10x_tcgen05_guardrail_trap_unallocated_columns_being_dealloced,(.L_x_131 - $__internal_2_$__cuda_sm10x_tcgen05_guardrail_trap_unallocated_columns_being_dealloced)
$__internal_2_$__cuda_sm10x_tcgen05_guardrail_trap_unallocated_columns_being_dealloced:
[----:B------:R-:W-:Y:S05]  /*7330*/  BPT.TRAP 0x1 ;  /* 0x000000040000795c */ /* 0x000fea0000300000 */
[----:B------:R-:W-:-:S04]  /*7340*/  HFMA2 R3, -RZ, RZ, 0, 0 ;  /* 0x00000000ff037431 */ /* 0x000fc800000001ff */
[----:B------:R-:W-:Y:S05]  /*7350*/  RET.REL.NODEC R2 `(_ZN7cutlass13device_kernelINS_4gemm6kernel13GemmUniversalIN4cute5tupleIJiiiiEEENS1_10collective13CollectiveMmaINS1_35MainloopSm100TmaUmmaWarpSpecializedILi5ELi2ELi4ENS5_IJNS4_1CILi1EEESB_SB_EEEEENS5_IJNSA_ILi128EEENSA_ILi64EEESE_EEENS_12float_e4m3_tENS5_IJlSB_lEEESH_SI_NS4_8TiledMMAINS4_8MMA_AtomIJNS4_10MMA_TraitsINS4_19SM100_MMA_F8F6F4_SSEJSH_SH_fSE_SF_NS4_17integral_constantINS4_4UMMA5MajorELSP_0EEESQ_NSN_INSO_7ScaleInELSR_0EEESS_EEEEEENS4_6LayoutISC_NS5_IJNSA_ILi0EEESW_SW_EEEEENS5_IJNS4_10UnderscoreESZ_SZ_EEEEENS4_13SM90_TMA_LOADENS4_14ComposedLayoutINS4_7SwizzleILi3ELi4ELi3EEENS4_18smem_ptr_flag_bitsILi8EEENSV_INS5_IJNSA_ILi8EEESE_EEENS5_IJSE_SB_EEEEEEEvNS4_8identityES12_S1C_vS1D_EENS_8epilogue10collective18CollectiveEpilogueINS1F_23Sm100TmaWarpSpecializedILi1ELi1ELi64ELb0ELb0EEEJSG_NS5_IJNSV_ISE_SB_EENSV_ISF_SB_EEEEESH_SI_SH_SI_NS1F_6fusion15FusionCallbacksIS1J_NS1N_17LinearCombinationISH_fSH_fLNS_15FloatRoundStyleE2EEESG_S1M_JEEENS4_5SM1004TMEM4LOAD26SM100_TMEM_LOAD_32dp32b64xES12_NS13_INS14_ILi2ELi4ELi3EEES17_NSV_INS5_IJS18_SF_EEENS5_IJSF_SB_EEEEEEENS4_39AutoVectorizingCopyWithAssumedAlignmentILi128EEENS4_14SM90_TMA_STOREES21_S23_S23_EEEvvEEEEvNT_6ParamsE) ;  /* 0xffffff8c02287950 */ /* 0x000fea0003c3ffff */
.L_x_130:
[----:B------:R-:W-:-:S00]  /*7360*/  BRA `(.L_x_130) ;  /* 0xfffffffc00fc7947 */ /* 0x000fc0000383ffff */
[----:B------:R-:W-:-:S00]  /*7370*/  NOP ;  /* 0x0000000000007918 */ /* 0x000fc00000000000 */
        /* <DEDUP_REMOVED lines=8> */
.L_x_131:


//--------------------- .nv.global.init           --------------------------
	.section	.nv.global.init,"aw",@progbits
.nv.global.init:
	.type		$str$27,@object
	.size		$str$27,($str$28 - $str$27)
$str$27:
        /*0000*/ 	.byte	0x28, 0x61, 0x64, 0x64, 0x72, 0x65, 0x73, 0x73, 0x20, 0x26, 0x20, 0x6d, 0x61, 0x73, 0x6b, 0x29
        /*0010*/ 	.byte	0x20, 0x3d, 0x3d, 0x20, 0x30, 0x00
	.type		$str$28,@object
	.size		$str$28,($str$26 - $str$28)
$str$28:
        /*0016*/ 	.byte	0x2f, 0x74, 0x6d, 0x70, 0x2f, 0x63, 0x75, 0x74, 0x6c, 0x61, 0x73, 0x73, 0x5f, 0x73, 0x77, 0x65
        /*0026*/ 	.byte	0x65, 0x70, 0x5f, 0x73, 0x72, 0x63, 0x2f, 0x69, 0x6e, 0x63, 0x6c, 0x75, 0x64, 0x65, 0x2f, 0x63
        /*0036*/ 	.byte	0x75, 0x74, 0x65, 0x2f, 0x70, 0x6f, 0x69, 0x6e, 0x74, 0x65, 0x72, 0x5f, 0x66, 0x6c, 0x61, 0x67
        /*0046*/ 	.byte	0x67, 0x65, 0x64, 0x2e, 0x68, 0x70, 0x70, 0x00
	.type		$str$26,@object
	.size		$str$26,($str$25 - $str$26)
$str$26:
        /*004e*/ 	.byte	0x2f, 0x74, 0x6d, 0x70, 0x2f, 0x63, 0x75, 0x74, 0x6c, 0x61, 0x73, 0x73, 0x5f, 0x73, 0x77, 0x65
        /*005e*/ 	.byte	0x65, 0x70, 0x5f, 0x73, 0x72, 0x63, 0x2f, 0x69, 0x6e, 0x63, 0x6c, 0x75, 0x64, 0x65, 0x2f, 0x63
        /*006e*/ 	.byte	0x75, 0x74, 0x65, 0x2f, 0x61, 0x74, 0x6f, 0x6d, 0x2f, 0x63, 0x6f, 0x70, 0x79, 0x5f, 0x74, 0x72
        /*007e*/ 	.byte	0x61, 0x69, 0x74, 0x73, 0x5f, 0x73, 0x6d, 0x31, 0x30, 0x30, 0x2e, 0x68, 0x70, 0x70, 0x00
	.type		$str$25,@object
	.size		$str$25,(__unnamed_1 - $str$25)
$str$25:
        /*008d*/ 	.byte	0x28, 0x28, 0x75, 0x69, 0x6e, 0x74, 0x33, 0x32, 0x5f, 0x74, 0x28, 0x74, 0x68, 0x72, 0x65, 0x61
        /*009d*/ 	.byte	0x64, 0x49, 0x64, 0x78, 0x2e, 0x78, 0x29, 0x20, 0x2f, 0x20, 0x33, 0x32, 0x29, 0x20, 0x25, 0x20
        /*00ad*/ 	.byte	0x34, 0x29, 0x20, 0x3d, 0x3d, 0x20, 0x28, 0x28, 0x28, 0x74, 0x6d, 0x65, 0x6d, 0x5f, 0x61, 0x64
        /*00bd*/ 	.byte	0x64, 0x72, 0x20, 0x3e, 0x3e, 0x20, 0x31, 0x36, 0x29, 0x20, 0x2f, 0x20, 0x33, 0x32, 0x29, 0x20
        /*00cd*/ 	.byte	0x25, 0x20, 0x34, 0x29, 0x00
	.type		__unnamed_1,@object
	.size		__unnamed_1,(__unnamed_2 - __unnamed_1)
__unnamed_1:
        /*00d2*/ 	.byte	0x61, 0x75, 0x74, 0x6f, 0x20, 0x63, 0x75, 0x74, 0x65, 0x3a, 0x3a, 0x61, 0x73, 0x5f, 0x70, 0x6f
        /* <DEDUP_REMOVED lines=24> */
        /*0262*/ 	.byte	0x43, 0x3c, 0x38, 0x31, 0x39, 0x32, 0x3e, 0x3e, 0x3e, 0x3e, 0x5d, 0x00
	.type		__unnamed_2,@object
	.size		__unnamed_2,(.L_2 - __unnamed_2)
__unnamed_2:
        /* <DEDUP_REMOVED lines=42> */
        /*050e*/ 	.byte	0x3e, 0x3e, 0x3e, 0x3e, 0x5d, 0x00
.L_2:


//--------------------- .nv.shared._ZN7cutlass13device_kernelINS_4gemm6kernel13GemmUniversalIN4cute5tupleIJiiiiEEENS1_10collective13CollectiveMmaINS1_35MainloopSm100TmaUmmaWarpSpecializedILi5ELi2ELi4ENS5_IJNS4_1CILi1EEESB_SB_EEEEENS5_IJNSA_ILi128EEENSA_ILi64EEESE_EEENS_12float_e4m3_tENS5_IJlSB_lEEESH_SI_NS4_8TiledMMAINS4_8MMA_AtomIJNS4_10MMA_TraitsINS4_19SM100_MMA_F8F6F4_SSEJSH_SH_fSE_SF_NS4_17integral_constantINS4_4UMMA5MajorELSP_0EEESQ_NSN_INSO_7ScaleInELSR_0EEESS_EEEEEENS4_6LayoutISC_NS5_IJNSA_ILi0EEESW_SW_EEEEENS5_IJNS4_10UnderscoreESZ_SZ_EEEEENS4_13SM90_TMA_LOADENS4_14ComposedLayoutINS4_7SwizzleILi3ELi4ELi3EEENS4_18smem_ptr_flag_bitsILi8EEENSV_INS5_IJNSA_ILi8EEESE_EEENS5_IJSE_SB_EEEEEEEvNS4_8identityES12_S1C_vS1D_EENS_8epilogue10collective18CollectiveEpilogueINS1F_23Sm100TmaWarpSpecializedILi1ELi1ELi64ELb0ELb0EEEJSG_NS5_IJNSV_ISE_SB_EENSV_ISF_SB_EEEEESH_SI_SH_SI_NS1F_6fusion15FusionCallbacksIS1J_NS1N_17LinearCombinationISH_fSH_fLNS_15FloatRoundStyleE2EEESG_S1M_JEEENS4_5SM1004TMEM4LOAD26SM100_TMEM_LOAD_32dp32b64xES12_NS13_INS14_ILi2ELi4ELi3EEES17_NSV_INS5_IJS18_SF_EEENS5_IJSF_SB_EEEEEEENS4_39AutoVectorizingCopyWithAssumedAlignmentILi128EEENS4_14SM90_TMA_STOREES21_S23_S23_EEEvvEEEEvNT_6ParamsE --------------------------
	.section	.nv.shared._ZN7cutlass13device_kernelINS_4gemm6kernel13GemmUniversalIN4cute5tupleIJiiiiEEENS1_10collective13CollectiveMmaINS1_35MainloopSm100TmaUmmaWarpSpecializedILi5ELi2ELi4ENS5_IJNS4_1CILi1EEESB_SB_EEEEENS5_IJNSA_ILi128EEENSA_ILi64EEESE_EEENS_12float_e4m3_tENS5_IJlSB_lEEESH_SI_NS4_8TiledMMAINS4_8MMA_AtomIJNS4_10MMA_TraitsINS4_19SM100_MMA_F8F6F4_SSEJSH_SH_fSE_SF_NS4_17integral_constantINS4_4UMMA5MajorELSP_0EEESQ_NSN_INSO_7ScaleInELSR_0EEESS_EEEEEENS4_6LayoutISC_NS5_IJNSA_ILi0EEESW_SW_EEEEENS5_IJNS4_10UnderscoreESZ_SZ_EEEEENS4_13SM90_TMA_LOADENS4_14ComposedLayoutINS4_7SwizzleILi3ELi4ELi3EEENS4_18smem_ptr_flag_bitsILi8EEENSV_INS5_IJNSA_ILi8EEESE_EEENS5_IJSE_SB_EEEEEEEvNS4_8identityES12_S1C_vS1D_EENS_8epilogue10collective18CollectiveEpilogueINS1F_23Sm100TmaWarpSpecializedILi1ELi1ELi64ELb0ELb0EEEJSG_NS5_IJNSV_ISE_SB_EENSV_ISF_SB_EEEEESH_SI_SH_SI_NS1F_6fusion15FusionCallbacksIS1J_NS1N_17LinearCombinationISH_fSH_fLNS_15FloatRoundStyleE2EEESG_S1M_JEEENS4_5SM1004TMEM4LOAD26SM100_TMEM_LOAD_32dp32b64xES12_NS13_INS14_ILi2ELi4ELi3EEES17_NSV_INS5_IJS18_SF_EEENS5_IJSF_SB_EEEEEEENS4_39AutoVectorizingCopyWithAssumedAlignmentILi128EEENS4_14SM90_TMA_STOREES21_S23_S23_EEEvvEEEEvNT_6ParamsE,"aw",@nobits
	.sectionflags	@""
	.align	16
	.zero		1024


//--------------------- .nv.shared.reserved.0     --------------------------
	.section	.nv.shared.reserved.0,"aw",@nobits
	.weak		__nv_reservedSMEM_offset_0_alias
	.size		__nv_reservedSMEM_offset_0_alias, 0, 64
	.other		__nv_reservedSMEM_offset_0_alias,@"STO_CUDA_RESERVED_SHARED STV_DEFAULT"
__nv_reservedSMEM_offset_0_alias:
	.zero		0
.nv.shared.reserved.0:
	.zero		64
	.weak		__nv_reservedSMEM_tcgen05_partition
	.type		__nv_reservedSMEM_tcgen05_partition,@object
	.size		__nv_reservedSMEM_tcgen05_partition,(.L_0 - __nv_reservedSMEM_tcgen05_partition)
__nv_reservedSMEM_tcgen05_partition:
	.zero		32
.L_0:


//--------------------- .nv.global                --------------------------
	.section	.nv.global,"aw",@nobits
.nv.global:
	.type		_ZN40_INTERNAL_8d9cd691_4_k_cu_56e8984c_332394cute1_E,@object
	.size		_ZN40_INTERNAL_8d9cd691_4_k_cu_56e8984c_332394cute1_E,(_ZN40_INTERNAL_8d9cd691_4_k_cu_56e8984c_332394cuda3std3__45__cpo6cbeginE - _ZN40_INTERNAL_8d9cd691_4_k_cu_56e8984c_332394cute1_E)
_ZN40_INTERNAL_8d9cd691_4_k_cu_56e8984c_332394cute1_E:
	.zero		1
	.type		_ZN40_INTERNAL_8d9cd691_4_k_cu_56e8984c_332394cuda3std3__45__cpo6cbeginE,@object
	.size		_ZN40_INTERNAL_8d9cd691_4_k_cu_56e8984c_332394cuda3std3__45__cpo6cbeginE,(_ZN40_INTERNAL_8d9cd691_4_k_cu_56e8984c_332394cuda3std3__48in_placeE - _ZN40_INTERNAL_8d9cd691_4_k_cu_56e8984c_332394cuda3std3__45__cpo6cbeginE)
_ZN40_INTERNAL_8d9cd691_4_k_cu_56e8984c_332394cuda3std3__45__cpo6cbeginE:
	.zero		1
	.type		_ZN40_INTERNAL_8d9cd691_4_k_cu_56e8984c_332394cuda3std3__48in_placeE,@object
	.size		_ZN40_INTERNAL_8d9cd691_4_k_cu_56e8984c_332394cuda3std3__48in_placeE,(_ZN40_INTERNAL_8d9cd691_4_k_cu_56e8984c_332394cuda3std6ranges3__45__cpo9iter_moveE - _ZN40_INTERNAL_8d9cd691_4_k_cu_56e8984c_332394cuda3std3__48in_placeE)
_ZN40_INTERNAL_8d9cd691_4_k_cu_56e8984c_332394cuda3std3__48in_placeE:
	.zero		1
	.type		_ZN40_INTERNAL_8d9cd691_4_k_cu_56e8984c_332394cuda3std6ranges3__45__cpo9iter_moveE,@object
	.size		_ZN40_INTERNAL_8d9cd691_4_k_cu_56e8984c_332394cuda3std6ranges3__45__cpo9iter_moveE,(_ZN40_INTERNAL_8d9cd691_4_k_cu_56e8984c_332394cuda3std3__45__cpo5beginE - _ZN40_INTERNAL_8d9cd691_4_k_cu_56e8984c_332394cuda3std6ranges3__45__cpo9iter_moveE)
_ZN40_INTERNAL_8d9cd691_4_k_cu_56e8984c_332394cuda3std6ranges3__45__cpo9iter_moveE:
	.zero		1
	.type		_ZN40_INTERNAL_8d9cd691_4_k_cu_56e8984c_332394cuda3std3__45__cpo5beginE,@object
	.size		_ZN40_INTERNAL_8d9cd691_4_k_cu_56e8984c_332394cuda3std3__45__cpo5beginE,(_ZN40_INTERNAL_8d9cd691_4_k_cu_56e8984c_332394cuda3std3__442_GLOBAL__N__8d9cd691_4_k_cu_56e8984c_332396ignoreE - _ZN40_INTERNAL_8d9cd691_4_k_cu_56e8984c_332394cuda3std3__45__cpo5beginE)
_ZN40_INTERNAL_8d9cd691_4_k_cu_56e8984c_332394cuda3std3__45__cpo5beginE:
	.zero		1
	.type		_ZN40_INTERNAL_8d9cd691_4_k_cu_56e8984c_332394cuda3std3__442_GLOBAL__N__8d9cd691_4_k_cu_56e8984c_332396ignoreE,@object
	.size		_ZN40_INTERNAL_8d9cd691_4_k_cu_56e8984c_332394cuda3std3__442_GLOBAL__N__8d9cd691_4_k_cu_56e8984c_332396ignoreE,(_ZN40_INTERNAL_8d9cd691_4_k_cu_56e8984c_332394cute7productE - _ZN40_INTERNAL_8d9cd691_4_k_cu_56e8984c_332394cuda3std3__442_GLOBAL__N__8d9cd691_4_k_cu_56e8984c_332396ignoreE)
_ZN40_INTERNAL_8d9cd691_4_k_cu_56e8984c_332394cuda3std3__442_GLOBAL__N__8d9cd691_4_k_cu_56e8984c_332396ignoreE:
	.zero		1
	.type		_ZN40_INTERNAL_8d9cd691_4_k_cu_56e8984c_332394cute7productE,@object
	.size		_ZN40_INTERNAL_8d9cd691_4_k_cu_56e8984c_332394cute7productE,(_ZN40_INTERNAL_8d9cd691_4_k_cu_56e8984c_332394cuda3std3__45__cpo3endE - _ZN40_INTERNAL_8d9cd691_4_k_cu_56e8984c_332394cute7productE)
_ZN40_INTERNAL_8d9cd691_4_k_cu_56e8984c_332394cute7productE:
	.zero		1
	.type		_ZN40_INTERNAL_8d9cd691_4_k_cu_56e8984c_332394cuda3std3__45__cpo3endE,@object
	.size		_ZN40_INTERNAL_8d9cd691_4_k_cu_56e8984c_332394cuda3std3__45__cpo3endE,(_ZN40_INTERNAL_8d9cd691_4_k_cu_56e8984c_332394cuda3std3__419piecewise_constructE - _ZN40_INTERNAL_8d9cd691_4_k_cu_56e8984c_332394cuda3std3__45__cpo3endE)
_ZN40_INTERNAL_8d9cd691_4_k_cu_56e8984c_332394cuda3std3__45__cpo3endE:
	.zero		1
	.type		_ZN40_INTERNAL_8d9cd691_4_k_cu_56e8984c_332394cuda3std3__419piecewise_constructE,@object
	.size		_ZN40_INTERNAL_8d9cd691_4_k_cu_56e8984c_332394cuda3std3__419piecewise_constructE,(_ZN40_INTERNAL_8d9cd691_4_k_cu_56e8984c_332394cuda3std3__45__cpo4cendE - _ZN40_INTERNAL_8d9cd691_4_k_cu_56e8984c_332394cuda3std3__419piecewise_constructE)
_ZN40_INTERNAL_8d9cd691_4_k_cu_56e8984c_332394cuda3std3__419piecewise_constructE:
	.zero		1
	.type		_ZN40_INTERNAL_8d9cd691_4_k_cu_56e8984c_332394cuda3std3__45__cpo4cendE,@object
	.size		_ZN40_INTERNAL_8d9cd691_4_k_cu_56e8984c_332394cuda3std3__45__cpo4cendE,(_ZN40_INTERNAL_8d9cd691_4_k_cu_56e8984c_332394cuda3std6ranges3__45__cpo4swapE - _ZN40_INTERNAL_8d9cd691_4_k_cu_56e8984c_332394cuda3std3__45__cpo4cendE)
_ZN40_INTERNAL_8d9cd691_4_k_cu_56e8984c_332394cuda3std3__45__cpo4cendE:
	.zero		1
	.type		_ZN40_INTERNAL_8d9cd691_4_k_cu_56e8984c_332394cuda3std6ranges3__45__cpo4swapE,@object
	.size		_ZN40_INTERNAL_8d9cd691_4_k_cu_56e8984c_332394cuda3std6ranges3__45__cpo4swapE,(.L_10 - _ZN40_INTERNAL_8d9cd691_4_k_cu_56e8984c_332394cuda3std6ranges3__45__cpo4swapE)
_ZN40_INTERNAL_8d9cd691_4_k_cu_56e8984c_332394cuda3std6ranges3__45__cpo4swapE:
	.zero		1
.L_10:


//--------------------- .nv.constant0._ZN7cutlass13device_kernelINS_4gemm6kernel13GemmUniversalIN4cute5tupleIJiiiiEEENS1_10collective13CollectiveMmaINS1_35MainloopSm100TmaUmmaWarpSpecializedILi5ELi2ELi4ENS5_IJNS4_1CILi1EEESB_SB_EEEEENS5_IJNSA_ILi128EEENSA_ILi64EEESE_EEENS_12float_e4m3_tENS5_IJlSB_lEEESH_SI_NS4_8TiledMMAINS4_8MMA_AtomIJNS4_10MMA_TraitsINS4_19SM100_MMA_F8F6F4_SSEJSH_SH_fSE_SF_NS4_17integral_constantINS4_4UMMA5MajorELSP_0EEESQ_NSN_INSO_7ScaleInELSR_0EEESS_EEEEEENS4_6LayoutISC_NS5_IJNSA_ILi0EEESW_SW_EEEEENS5_IJNS4_10UnderscoreESZ_SZ_EEEEENS4_13SM90_TMA_LOADENS4_14ComposedLayoutINS4_7SwizzleILi3ELi4ELi3EEENS4_18smem_ptr_flag_bitsILi8EEENSV_INS5_IJNSA_ILi8EEESE_EEENS5_IJSE_SB_EEEEEEEvNS4_8identityES12_S1C_vS1D_EENS_8epilogue10collective18CollectiveEpilogueINS1F_23Sm100TmaWarpSpecializedILi1ELi1ELi64ELb0ELb0EEEJSG_NS5_IJNSV_ISE_SB_EENSV_ISF_SB_EEEEESH_SI_SH_SI_NS1F_6fusion15FusionCallbacksIS1J_NS1N_17LinearCombinationISH_fSH_fLNS_15FloatRoundStyleE2EEESG_S1M_JEEENS4_5SM1004TMEM4LOAD26SM100_TMEM_LOAD_32dp32b64xES12_NS13_INS14_ILi2ELi4ELi3EEES17_NSV_INS5_IJS18_SF_EEENS5_IJSF_SB_EEEEEEENS4_39AutoVectorizingCopyWithAssumedAlignmentILi128EEENS4_14SM90_TMA_STOREES21_S23_S23_EEEvvEEEEvNT_6ParamsE --------------------------
	.section	.nv.constant0._ZN7cutlass13device_kernelINS_4gemm6kernel13GemmUniversalIN4cute5tupleIJiiiiEEENS1_10collective13CollectiveMmaINS1_35MainloopSm100TmaUmmaWarpSpecializedILi5ELi2ELi4ENS5_IJNS4_1CILi1EEESB_SB_EEEEENS5_IJNSA_ILi128EEENSA_ILi64EEESE_EEENS_12float_e4m3_tENS5_IJlSB_lEEESH_SI_NS4_8TiledMMAINS4_8MMA_AtomIJNS4_10MMA_TraitsINS4_19SM100_MMA_F8F6F4_SSEJSH_SH_fSE_SF_NS4_17integral_constantINS4_4UMMA5MajorELSP_0EEESQ_NSN_INSO_7ScaleInELSR_0EEESS_EEEEEENS4_6LayoutISC_NS5_IJNSA_ILi0EEESW_SW_EEEEENS5_IJNS4_10UnderscoreESZ_SZ_EEEEENS4_13SM90_TMA_LOADENS4_14ComposedLayoutINS4_7SwizzleILi3ELi4ELi3EEENS4_18smem_ptr_flag_bitsILi8EEENSV_INS5_IJNSA_ILi8EEESE_EEENS5_IJSE_SB_EEEEEEEvNS4_8identityES12_S1C_vS1D_EENS_8epilogue10collective18CollectiveEpilogueINS1F_23Sm100TmaWarpSpecializedILi1ELi1ELi64ELb0ELb0EEEJSG_NS5_IJNSV_ISE_SB_EENSV_ISF_SB_EEEEESH_SI_SH_SI_NS1F_6fusion15FusionCallbacksIS1J_NS1N_17LinearCombinationISH_fSH_fLNS_15FloatRoundStyleE2EEESG_S1M_JEEENS4_5SM1004TMEM4LOAD26SM100_TMEM_LOAD_32dp32b64xES12_NS13_INS14_ILi2ELi4ELi3EEES17_NSV_INS5_IJS18_SF_EEENS5_IJSF_SB_EEEEEEENS4_39AutoVectorizingCopyWithAssumedAlignmentILi128EEENS4_14SM90_TMA_STOREES21_S23_S23_EEEvvEEEEvNT_6ParamsE,"a",@progbits
	.sectionflags	@""
	.align	4
.nv.constant0._ZN7cutlass13device_kernelINS_4gemm6kernel13GemmUniversalIN4cute5tupleIJiiiiEEENS1_10collective13CollectiveMmaINS1_35MainloopSm100TmaUmmaWarpSpecializedILi5ELi2ELi4ENS5_IJNS4_1CILi1EEESB_SB_EEEEENS5_IJNSA_ILi128EEENSA_ILi64EEESE_EEENS_12float_e4m3_tENS5_IJlSB_lEEESH_SI_NS4_8TiledMMAINS4_8MMA_AtomIJNS4_10MMA_TraitsINS4_19SM100_MMA_F8F6F4_SSEJSH_SH_fSE_SF_NS4_17integral_constantINS4_4UMMA5MajorELSP_0EEESQ_NSN_INSO_7ScaleInELSR_0EEESS_EEEEEENS4_6LayoutISC_NS5_IJNSA_ILi0EEESW_SW_EEEEENS5_IJNS4_10UnderscoreESZ_SZ_EEEEENS4_13SM90_TMA_LOADENS4_14ComposedLayoutINS4_7SwizzleILi3ELi4ELi3EEENS4_18smem_ptr_flag_bitsILi8EEENSV_INS5_IJNSA_ILi8EEESE_EEENS5_IJSE_SB_EEEEEEEvNS4_8identityES12_S1C_vS1D_EENS_8epilogue10collective18CollectiveEpilogueINS1F_23Sm100TmaWarpSpecializedILi1ELi1ELi64ELb0ELb0EEEJSG_NS5_IJNSV_ISE_SB_EENSV_ISF_SB_EEEEESH_SI_SH_SI_NS1F_6fusion15FusionCallbacksIS1J_NS1N_17LinearCombinationISH_fSH_fLNS_15FloatRoundStyleE2EEESG_S1M_JEEENS4_5SM1004TMEM4LOAD26SM100_TMEM_LOAD_32dp32b64xES12_NS13_INS14_ILi2ELi4ELi3EEES17_NSV_INS5_IJS18_SF_EEENS5_IJSF_SB_EEEEEEENS4_39AutoVectorizingCopyWithAssumedAlignmentILi128EEENS4_14SM90_TMA_STOREES21_S23_S23_EEEvvEEEEvNT_6ParamsE:
	.zero		2944


//--------------------- SYMBOLS --------------------------

	.type		.nv.reservedSmem.offset0,@object
	.size		.nv.reservedSmem.offset0,0x4
	.type		.nv.reservedSmem.cap,@object
	.size		.nv.reservedSmem.cap,0x4
	.type		__assertfail,@function
